def matmul_kernel(
    a_ptr,
    b_ptr,
    c_ptr,
    M,
    N,
    K,
    stride_am,
    stride_ak,
    stride_bk,
    stride_bn,
    stride_cm,
    stride_cn,
    BLOCK_M: tl.constexpr,
    BLOCK_N: tl.constexpr,
    BLOCK_K: tl.constexpr,
    GROUP_M: tl.constexpr,
):
    pid = tl.program_id(axis=0)
    num_pid_m = tl.cdiv(M, BLOCK_M)
    num_pid_n = tl.cdiv(N, BLOCK_N)
    num_pid_in_group = GROUP_M * num_pid_n
    group_id = pid // num_pid_in_group
    first_pid_m = group_id * GROUP_M
    group_size_m = min(num_pid_m - first_pid_m, GROUP_M)
    pid_m = first_pid_m + ((pid % num_pid_in_group) % group_size_m)
    pid_n = (pid % num_pid_in_group) // group_size_m

    offs_am = (pid_m * BLOCK_M + tl.arange(0, BLOCK_M)) % M
    offs_bn = (pid_n * BLOCK_N + tl.arange(0, BLOCK_N)) % N
    offs_k = tl.arange(0, BLOCK_K)
    a_ptrs = a_ptr + offs_am[:, None] * stride_am + offs_k[None, :] * stride_ak
    b_ptrs = b_ptr + offs_k[:, None] * stride_bk + offs_bn[None, :] * stride_bn

    acc = tl.zeros((BLOCK_M, BLOCK_N), dtype=tl.float32)
    for kk in range(0, tl.cdiv(K, BLOCK_K)):
        a = tl.load(a_ptrs, mask=offs_k[None, :] < K - kk * BLOCK_K, other=0.0)
        b = tl.load(b_ptrs, mask=offs_k[:, None] < K - kk * BLOCK_K, other=0.0)
        acc = tl.dot(a, b, acc)
        a_ptrs += BLOCK_K * stride_ak
        b_ptrs += BLOCK_K * stride_bk

    c = acc.to(c_ptr.dtype.element_ty)
    offs_cm = pid_m * BLOCK_M + tl.arange(0, BLOCK_M)
    offs_cn = pid_n * BLOCK_N + tl.arange(0, BLOCK_N)
    c_ptrs = c_ptr + offs_cm[:, None] * stride_cm + offs_cn[None, :] * stride_cn
    mask = (offs_cm[:, None] < M) & (offs_cn[None, :] < N)
    tl.store(c_ptrs, c, mask=mask)

# config = {"BLOCK_K": 32, "BLOCK_M": 32, "BLOCK_N": 64, "GROUP_M": 8, "arch": "sm_100", "dtype": "fp16", "num_ctas": 1, "num_stages": 2, "num_warps": 8}
# arch = sm_100


// ===== COMPILED SASS (sm_100a) =====

	.target	sm_100a

	.elftype	@"ET_EXEC"


//--------------------- .note.nv.tkinfo           --------------------------
	.section	.note.nv.tkinfo,"",@"SHT_NOTE"
	.sectionflags	@"SHF_NOTE_NV_TKINFO"
	.tkinfo
        /*0018*/ 	.word	0x00000081
        /*0030*/ 	.string	""
        /*0030*/ 	.string	"ptxas-blackwell"
        /*0030*/ 	.string	"Cuda compilation tools, release 12.9, V12.9.86"
        /*0030*/ 	.string	"Build cuda_12.9.r12.9/compiler.36037853_0"
        /*0030*/ 	.string	"-v  -suppress-debug-info  -lineinfo  -arch sm_100a "



//--------------------- .note.nv.cuver            --------------------------
	.section	.note.nv.cuver,"",@"SHT_NOTE"
	.sectionflags	@"SHF_NOTE_NV_CUVER"
        /*0018*/ 	.short	0x0001
        /*001a*/ 	.short	0x0064
        /*001c*/ 	.short	0x0001
        /*001e*/ 	.short	0x0000
        /*0020*/ 	.short	0x0001
        /*0022*/ 	.short	0x0000


//--------------------- .nv.info                  --------------------------
	.section	.nv.info,"",@"SHT_CUDA_INFO"
	.align	4


	//----- nvinfo : EIATTR_REGCOUNT
	.align		4
        /*0000*/ 	.byte	0x04, 0x2f
        /*0002*/ 	.short	(.L_1 - .L_0)
	.align		4
.L_0:
        /*0004*/ 	.word	index@(matmul_kernel)
        /*0008*/ 	.word	0x0000004f


	//----- nvinfo : EIATTR_FRAME_SIZE
	.align		4
.L_1:
        /*000c*/ 	.byte	0x04, 0x11
        /*000e*/ 	.short	(.L_3 - .L_2)
	.align		4
.L_2:
        /*0010*/ 	.word	index@(matmul_kernel)
        /*0014*/ 	.word	0x00000000


	//----- nvinfo : EIATTR_MIN_STACK_SIZE
	.align		4
.L_3:
        /*0018*/ 	.byte	0x04, 0x12
        /*001a*/ 	.short	(.L_5 - .L_4)
	.align		4
.L_4:
        /*001c*/ 	.word	index@(matmul_kernel)
        /*0020*/ 	.word	0x00000000
.L_5:


//--------------------- .nv.info.matmul_kernel    --------------------------
	.section	.nv.info.matmul_kernel,"",@"SHT_CUDA_INFO"
	.sectionflags	@""
	.align	4


	//----- nvinfo : EIATTR_CUDA_API_VERSION
	.align		4
        /*0000*/ 	.byte	0x04, 0x37
        /*0002*/ 	.short	(.L_7 - .L_6)
.L_6:
        /*0004*/ 	.word	0x00000081


	//----- nvinfo : EIATTR_KPARAM_INFO
	.align		4
.L_7:
        /*0008*/ 	.byte	0x04, 0x17
        /*000a*/ 	.short	(.L_9 - .L_8)
.L_8:
        /*000c*/ 	.word	0x00000000
        /*0010*/ 	.short	0x000d
        /*0012*/ 	.short	0x0048
        /*0014*/ 	.byte	0x00, 0xf4, 0x21, 0x00


	//----- nvinfo : EIATTR_KPARAM_INFO
	.align		4
.L_9:
        /*0018*/ 	.byte	0x04, 0x17
        /*001a*/ 	.short	(.L_11 - .L_10)
.L_10:
        /*001c*/ 	.word	0x00000000
        /*0020*/ 	.short	0x000c
        /*0022*/ 	.short	0x0040
        /*0024*/ 	.byte	0x00, 0xf4, 0x21, 0x00


	//----- nvinfo : EIATTR_KPARAM_INFO
	.align		4
.L_11:
        /*0028*/ 	.byte	0x04, 0x17
        /*002a*/ 	.short	(.L_13 - .L_12)
.L_12:
        /*002c*/ 	.word	0x00000000
        /*0030*/ 	.short	0x000b
        /*0032*/ 	.short	0x0038
        /*0034*/ 	.byte	0x00, 0xf0, 0x11, 0x00


	//----- nvinfo : EIATTR_KPARAM_INFO
	.align		4
.L_13:
        /*0038*/ 	.byte	0x04, 0x17
        /*003a*/ 	.short	(.L_15 - .L_14)
.L_14:
        /*003c*/ 	.word	0x00000000
        /*0040*/ 	.short	0x000a
        /*0042*/ 	.short	0x0034
        /*0044*/ 	.byte	0x00, 0xf0, 0x11, 0x00


	//----- nvinfo : EIATTR_KPARAM_INFO
	.align		4
.L_15:
        /*0048*/ 	.byte	0x04, 0x17
        /*004a*/ 	.short	(.L_17 - .L_16)
.L_16:
        /*004c*/ 	.word	0x00000000
        /*0050*/ 	.short	0x0009
        /*0052*/ 	.short	0x0030
        /*0054*/ 	.byte	0x00, 0xf0, 0x11, 0x00


	//----- nvinfo : EIATTR_KPARAM_INFO
	.align		4
.L_17:
        /*0058*/ 	.byte	0x04, 0x17
        /*005a*/ 	.short	(.L_19 - .L_18)
.L_18:
        /*005c*/ 	.word	0x00000000
        /*0060*/ 	.short	0x0008
        /*0062*/ 	.short	0x002c
        /*0064*/ 	.byte	0x00, 0xf0, 0x11, 0x00


	//----- nvinfo : EIATTR_KPARAM_INFO
	.align		4
.L_19:
        /*0068*/ 	.byte	0x04, 0x17
        /*006a*/ 	.short	(.L_21 - .L_20)
.L_20:
        /*006c*/ 	.word	0x00000000
        /*0070*/ 	.short	0x0007
        /*0072*/ 	.short	0x0028
        /*0074*/ 	.byte	0x00, 0xf0, 0x11, 0x00


	//----- nvinfo : EIATTR_KPARAM_INFO
	.align		4
.L_21:
        /*0078*/ 	.byte	0x04, 0x17
        /*007a*/ 	.short	(.L_23 - .L_22)
.L_22:
        /*007c*/ 	.word	0x00000000
        /*0080*/ 	.short	0x0006
        /*0082*/ 	.short	0x0024
        /*0084*/ 	.byte	0x00, 0xf0, 0x11, 0x00


	//----- nvinfo : EIATTR_KPARAM_INFO
	.align		4
.L_23:
        /*0088*/ 	.byte	0x04, 0x17
        /*008a*/ 	.short	(.L_25 - .L_24)
.L_24:
        /*008c*/ 	.word	0x00000000
        /*0090*/ 	.short	0x0005
        /*0092*/ 	.short	0x0020
        /*0094*/ 	.byte	0x00, 0xf0, 0x11, 0x00


	//----- nvinfo : EIATTR_KPARAM_INFO
	.align		4
.L_25:
        /*0098*/ 	.byte	0x04, 0x17
        /*009a*/ 	.short	(.L_27 - .L_26)
.L_26:
        /*009c*/ 	.word	0x00000000
        /*00a0*/ 	.short	0x0004
        /*00a2*/ 	.short	0x001c
        /*00a4*/ 	.byte	0x00, 0xf0, 0x11, 0x00


	//----- nvinfo : EIATTR_KPARAM_INFO
	.align		4
.L_27:
        /*00a8*/ 	.byte	0x04, 0x17
        /*00aa*/ 	.short	(.L_29 - .L_28)
.L_28:
        /*00ac*/ 	.word	0x00000000
        /*00b0*/ 	.short	0x0003
        /*00b2*/ 	.short	0x0018
        /*00b4*/ 	.byte	0x00, 0xf0, 0x11, 0x00


	//----- nvinfo : EIATTR_KPARAM_INFO
	.align		4
.L_29:
        /*00b8*/ 	.byte	0x04, 0x17
        /*00ba*/ 	.short	(.L_31 - .L_30)
.L_30:
        /*00bc*/ 	.word	0x00000000
        /*00c0*/ 	.short	0x0002
        /*00c2*/ 	.short	0x0010
        /*00c4*/ 	.byte	0x00, 0xf4, 0x21, 0x00


	//----- nvinfo : EIATTR_KPARAM_INFO
	.align		4
.L_31:
        /*00c8*/ 	.byte	0x04, 0x17
        /*00ca*/ 	.short	(.L_33 - .L_32)
.L_32:
        /*00cc*/ 	.word	0x00000000
        /*00d0*/ 	.short	0x0001
        /*00d2*/ 	.short	0x0008
        /*00d4*/ 	.byte	0x00, 0xf4, 0x21, 0x00


	//----- nvinfo : EIATTR_KPARAM_INFO
	.align		4
.L_33:
        /*00d8*/ 	.byte	0x04, 0x17
        /*00da*/ 	.short	(.L_35 - .L_34)
.L_34:
        /*00dc*/ 	.word	0x00000000
        /*00e0*/ 	.short	0x0000
        /*00e2*/ 	.short	0x0000
        /*00e4*/ 	.byte	0x00, 0xf4, 0x21, 0x00


	//----- nvinfo : EIATTR_SPARSE_MMA_MASK
	.align		4
.L_35:
        /*00e8*/ 	.byte	0x03, 0x50
        /*00ea*/ 	.short	0x0000


	//----- nvinfo : EIATTR_MAXREG_COUNT
	.align		4
        /*00ec*/ 	.byte	0x03, 0x1b
        /*00ee*/ 	.short	0x00ff


	//----- nvinfo : EIATTR_NUM_BARRIERS
	.align		4
        /*00f0*/ 	.byte	0x02, 0x4c
        /*00f2*/ 	.byte	0x01
	.zero		1


	//----- nvinfo : EIATTR_VRC_CTA_INIT_COUNT
	.align		4
        /*00f4*/ 	.byte	0x02, 0x4a
	.zero		1
	.zero		1


	//----- nvinfo : EIATTR_EXIT_INSTR_OFFSETS
	.align		4
        /*00f8*/ 	.byte	0x04, 0x1c
        /*00fa*/ 	.short	(.L_37 - .L_36)


	//   ....[0]....
.L_36:
        /*00fc*/ 	.word	0x00001c80


	//   ....[1]....
        /*0100*/ 	.word	0x00001cb0


	//----- nvinfo : EIATTR_REQNTID
	.align		4
.L_37:
        /*0104*/ 	.byte	0x04, 0x10
        /*0106*/ 	.short	(.L_39 - .L_38)
.L_38:
        /*0108*/ 	.word	0x00000100
        /*010c*/ 	.word	0x00000001
        /*0110*/ 	.word	0x00000001


	//----- nvinfo : EIATTR_CBANK_PARAM_SIZE
	.align		4
.L_39:
        /*0114*/ 	.byte	0x03, 0x19
        /*0116*/ 	.short	0x0050


	//----- nvinfo : EIATTR_PARAM_CBANK
	.align		4
        /*0118*/ 	.byte	0x04, 0x0a
        /*011a*/ 	.short	(.L_41 - .L_40)
	.align		4
.L_40:
        /*011c*/ 	.word	index@(.nv.constant0.matmul_kernel)
        /*0120*/ 	.short	0x0380
        /*0122*/ 	.short	0x0050


	//----- nvinfo : EIATTR_SW_WAR
	.align		4
.L_41:
        /*0124*/ 	.byte	0x04, 0x36
        /*0126*/ 	.short	(.L_43 - .L_42)
.L_42:
        /*0128*/ 	.word	0x00000008
.L_43:


//--------------------- .nv.compat                --------------------------
	.section	.nv.compat,"",@"SHT_CUDA_COMPAT_INFO"
	.align	4
        /*0000*/ 	.byte	0x02, 0x02, 0x01, 0x00, 0x02, 0x05, 0x05, 0x00, 0x02, 0x03, 0x00, 0x00, 0x02, 0x06, 0x01, 0x00


//--------------------- .nv.callgraph             --------------------------
	.section	.nv.callgraph,"",@"SHT_CUDA_CALLGRAPH"
	.align	4
	.sectionentsize	8
	.align		4
        /*0000*/ 	.word	0x00000000
	.align		4
        /*0004*/ 	.word	0xffffffff
	.align		4
        /*0008*/ 	.word	0x00000000
	.align		4
        /*000c*/ 	.word	0xfffffffe
	.align		4
        /*0010*/ 	.word	0x00000000
	.align		4
        /*0014*/ 	.word	0xfffffffd
	.align		4
        /*0018*/ 	.word	0x00000000
	.align		4
        /*001c*/ 	.word	0xfffffffc


//--------------------- .text.matmul_kernel       --------------------------
	.section	.text.matmul_kernel,"ax",@progbits
	.align	128
        .global         matmul_kernel
        .type           matmul_kernel,@function
        .size           matmul_kernel,(.L_x_3 - matmul_kernel)
        .other          matmul_kernel,@"STO_CUDA_ENTRY STV_DEFAULT"
matmul_kernel:
.text.matmul_kernel:
[----:B------:R-:W0:Y:S08]  /*0000*/  LDC R1, c[0x0][0x37c] ;  /* 0x0000df00ff017b82 */ /* 0x000e300000000800 */
[----:B------:R-:W1:Y:S01]  /*0010*/  LDC.64 R26, c[0x0][0x398] ;  /* 0x0000e600ff1a7b82 */ /* 0x000e620000000a00 */
[----:B------:R-:W2:Y:S01]  /*0020*/  S2R R5, SR_CTAID.X ;  /* 0x0000000000057919 */ /* 0x000ea20000002500 */
[----:B------:R-:W-:Y:S01]  /*0030*/  UMOV UR4, 0x400 ;  /* 0x0000040000047882 */ /* 0x000fe20000000000 */
[----:B------:R-:W3:Y:S01]  /*0040*/  LDCU.64 UR6, c[0x0][0x358] ;  /* 0x00006b00ff0677ac */ /* 0x000ee20008000a00 */
[----:B------:R-:W4:Y:S04]  /*0050*/  S2R R15, SR_TID.X ;  /* 0x00000000000f7919 */ /* 0x000f280000002100 */
[----:B------:R-:W5:Y:S08]  /*0060*/  LDC R62, c[0x0][0x3a0] ;  /* 0x0000e800ff3e7b82 */ /* 0x000f700000000800 */
[----:B------:R-:W0:Y:S01]  /*0070*/  S2UR UR5, SR_CgaCtaId ;  /* 0x00000000000579c3 */ /* 0x000e220000008800 */
[----:B-1----:R-:W-:-:S05]  /*0080*/  VIADD R0, R27, 0x3f ;  /* 0x0000003f1b007836 */ /* 0x002fca0000000000 */
[----:B------:R-:W-:Y:S01]  /*0090*/  SHF.R.S32.HI R3, RZ, 0x1f, R0 ;  /* 0x0000001fff037819 */ /* 0x000fe20000011400 */
[----:B-----5:R-:W-:-:S03]  /*00a0*/  VIADD R62, R62, 0x1f ;  /* 0x0000001f3e3e7836 */ /* 0x020fc60000000000 */
[----:B------:R-:W-:Y:S02]  /*00b0*/  LEA.HI R3, R3, R0, RZ, 0x6 ;  /* 0x0000000003037211 */ /* 0x000fe400078f30ff */
[----:B--2---:R-:W-:Y:S02]  /*00c0*/  IABS R8, R5 ;  /* 0x0000000500087213 */ /* 0x004fe40000000000 */
[----:B------:R-:W-:Y:S01]  /*00d0*/  SHF.R.S32.HI R3, RZ, 0x6, R3 ;  /* 0x00000006ff037819 */ /* 0x000fe20000011403 */
[----:B0-----:R-:W-:-:S04]  /*00e0*/  ULEA UR4, UR5, UR4, 0x18 ;  /* 0x0000000405047291 */ /* 0x001fc8000f8ec0ff */
[----:B------:R-:W-:-:S05]  /*00f0*/  IMAD.SHL.U32 R4, R3, 0x8, RZ ;  /* 0x0000000803047824 */ /* 0x000fca00078e00ff */
[-C--:B------:R-:W-:Y:S02]  /*0100*/  IABS R7, R4.reuse ;  /* 0x0000000400077213 */ /* 0x080fe40000000000 */
[----:B------:R-:W-:Y:S02]  /*0110*/  IABS R10, R4 ;  /* 0x00000004000a7213 */ /* 0x000fe40000000000 */
[----:B------:R-:W0:Y:S08]  /*0120*/  I2F.RP R0, R7 ;  /* 0x0000000700007306 */ /* 0x000e300000209400 */
[----:B0-----:R-:W0:Y:S02]  /*0130*/  MUFU.RCP R0, R0 ;  /* 0x0000000000007308 */ /* 0x001e240000001000 */
[----:B0-----:R-:W-:-:S02]  /*0140*/  VIADD R2, R0, 0xffffffe ;  /* 0x0ffffffe00027836 */ /* 0x001fc40000000000 */
[----:B------:R-:W-:-:S04]  /*0150*/  IMAD.MOV R0, RZ, RZ, -R10 ;  /* 0x000000ffff007224 */ /* 0x000fc800078e0a0a */
[----:B------:R0:W1:Y:S02]  /*0160*/  F2I.FTZ.U32.TRUNC.NTZ R3, R2 ;  /* 0x0000000200037305 */ /* 0x000064000021f000 */
[----:B0-----:R-:W-:Y:S02]  /*0170*/  IMAD.MOV.U32 R2, RZ, RZ, RZ ;  /* 0x000000ffff027224 */ /* 0x001fe400078e00ff */
[----:B-1----:R-:W-:-:S04]  /*0180*/  IMAD.MOV R6, RZ, RZ, -R3 ;  /* 0x000000ffff067224 */ /* 0x002fc800078e0a03 */
[----:B------:R-:W-:Y:S02]  /*0190*/  IMAD R9, R6, R7, RZ ;  /* 0x0000000706097224 */ /* 0x000fe400078e02ff */
[----:B------:R-:W-:Y:S02]  /*01a0*/  IMAD.MOV.U32 R6, RZ, RZ, R8 ;  /* 0x000000ffff067224 */ /* 0x000fe400078e0008 */
[----:B------:R-:W-:-:S06]  /*01b0*/  IMAD.HI.U32 R3, R3, R9, R2 ;  /* 0x0000000903037227 */ /* 0x000fcc00078e0002 */
[----:B------:R-:W-:-:S04]  /*01c0*/  IMAD.HI.U32 R3, R3, R6, RZ ;  /* 0x0000000603037227 */ /* 0x000fc800078e00ff */
[----:B------:R-:W-:-:S05]  /*01d0*/  IMAD R0, R3, R0, R6 ;  /* 0x0000000003007224 */ /* 0x000fca00078e0206 */
[----:B------:R-:W-:-:S13]  /*01e0*/  ISETP.GT.U32.AND P1, PT, R7, R0, PT ;  /* 0x000000000700720c */ /* 0x000fda0003f24070 */
[----:B------:R-:W-:Y:S02]  /*01f0*/  @!P1 IMAD.IADD R0, R0, 0x1, -R7 ;  /* 0x0000000100009824 */ /* 0x000fe400078e0a07 */
[----:B------:R-:W-:Y:S01]  /*0200*/  @!P1 VIADD R3, R3, 0x1 ;  /* 0x0000000103039836 */ /* 0x000fe20000000000 */
[----:B------:R-:W-:Y:S02]  /*0210*/  ISETP.NE.AND P1, PT, R4, RZ, PT ;  /* 0x000000ff0400720c */ /* 0x000fe40003f25270 */
[----:B------:R-:W-:Y:S02]  /*0220*/  ISETP.GE.U32.AND P0, PT, R0, R7, PT ;  /* 0x000000070000720c */ /* 0x000fe40003f06070 */
[----:B------:R-:W-:-:S04]  /*0230*/  LOP3.LUT R0, R5, R4, RZ, 0x3c, !PT ;  /* 0x0000000405007212 */ /* 0x000fc800078e3cff */
[----:B------:R-:W-:Y:S01]  /*0240*/  ISETP.GE.AND P2, PT, R0, RZ, PT ;  /* 0x000000ff0000720c */ /* 0x000fe20003f46270 */
[----:B------:R-:W-:-:S06]  /*0250*/  VIADD R0, R26, 0x1f ;  /* 0x0000001f1a007836 */ /* 0x000fcc0000000000 */
[----:B------:R-:W-:-:S04]  /*0260*/  @P0 VIADD R3, R3, 0x1 ;  /* 0x0000000103030836 */ /* 0x000fc80000000000 */
[----:B------:R-:W-:Y:S01]  /*0270*/  IMAD.MOV.U32 R2, RZ, RZ, R3 ;  /* 0x000000ffff027224 */ /* 0x000fe200078e0003 */
[----:B------:R-:W-:-:S03]  /*0280*/  SHF.R.S32.HI R3, RZ, 0x1f, R0 ;  /* 0x0000001fff037819 */ /* 0x000fc60000011400 */
[----:B------:R-:W-:Y:S01]  /*0290*/  @!P2 IMAD.MOV R2, RZ, RZ, -R2 ;  /* 0x000000ffff02a224 */ /* 0x000fe200078e0a02 */
[----:B------:R-:W-:Y:S02]  /*02a0*/  @!P1 LOP3.LUT R2, RZ, R4, RZ, 0x33, !PT ;  /* 0x00000004ff029212 */ /* 0x000fe400078e33ff */
[----:B------:R-:W-:-:S03]  /*02b0*/  LEA.HI R3, R3, R0, RZ, 0x5 ;  /* 0x0000000003037211 */ /* 0x000fc600078f28ff */
[----:B------:R-:W-:Y:S02]  /*02c0*/  IMAD.SHL.U32 R17, R2, 0x8, RZ ;  /* 0x0000000802117824 */ /* 0x000fe400078e00ff */
[----:B------:R-:W-:-:S03]  /*02d0*/  IMAD.MOV R2, RZ, RZ, -R2 ;  /* 0x000000ffff027224 */ /* 0x000fc600078e0a02 */
[----:B------:R-:W-:Y:S01]  /*02e0*/  LEA.HI.SX32 R3, R3, -R17, 0x1b ;  /* 0x8000001103037211 */ /* 0x000fe200078fdaff */
[----:B------:R-:W-:-:S03]  /*02f0*/  IMAD R4, R4, R2, R5 ;  /* 0x0000000204047224 */ /* 0x000fc600078e0205 */
[----:B------:R-:W-:Y:S02]  /*0300*/  VIMNMX R11, PT, PT, R3, 0x8, PT ;  /* 0x00000008030b7848 */ /* 0x000fe40003fe0100 */
[----:B------:R-:W-:Y:S02]  /*0310*/  IABS R9, R4 ;  /* 0x0000000400097213 */ /* 0x000fe40000000000 */
[----:B------:R-:W-:-:S04]  /*0320*/  IABS R7, R11 ;  /* 0x0000000b00077213 */ /* 0x000fc80000000000 */
[----:B------:R-:W0:Y:S08]  /*0330*/  I2F.RP R0, R7 ;  /* 0x0000000700007306 */ /* 0x000e300000209400 */
[----:B0-----:R-:W0:Y:S02]  /*0340*/  MUFU.RCP R0, R0 ;  /* 0x0000000000007308 */ /* 0x001e240000001000 */
[----:B0-----:R-:W-:-:S06]  /*0350*/  VIADD R3, R0, 0xffffffe ;  /* 0x0ffffffe00037836 */ /* 0x001fcc0000000000 */
[----:B------:R-:W0:Y:S02]  /*0360*/  F2I.FTZ.U32.TRUNC.NTZ R3, R3 ;  /* 0x0000000300037305 */ /* 0x000e24000021f000 */
[----:B0-----:R-:W-:-:S04]  /*0370*/  IMAD.MOV R6, RZ, RZ, -R3 ;  /* 0x000000ffff067224 */ /* 0x001fc800078e0a03 */
[----:B------:R-:W-:Y:S01]  /*0380*/  IMAD.MOV.U32 R2, RZ, RZ, R6 ;  /* 0x000000ffff027224 */ /* 0x000fe200078e0006 */
[----:B------:R-:W-:-:S03]  /*0390*/  IABS R6, R11 ;  /* 0x0000000b00067213 */ /* 0x000fc60000000000 */
[----:B------:R-:W-:Y:S02]  /*03a0*/  IMAD R5, R2, R7, RZ ;  /* 0x0000000702057224 */ /* 0x000fe400078e02ff */
[----:B------:R-:W-:Y:S02]  /*03b0*/  IMAD.MOV.U32 R2, RZ, RZ, RZ ;  /* 0x000000ffff027224 */ /* 0x000fe400078e00ff */
[----:B------:R-:W-:Y:S02]  /*03c0*/  IMAD.MOV R0, RZ, RZ, -R6 ;  /* 0x000000ffff007224 */ /* 0x000fe400078e0a06 */
[----:B------:R-:W-:Y:S01]  /*03d0*/  IMAD.HI.U32 R2, R3, R5, R2 ;  /* 0x0000000503027227 */ /* 0x000fe200078e0002 */
[----:B----4-:R-:W-:-:S04]  /*03e0*/  SHF.R.U32.HI R3, RZ, 0x5, R15 ;  /* 0x00000005ff037819 */ /* 0x010fc8000001160f */
[----:B------:R-:W-:Y:S01]  /*03f0*/  SGXT.U32 R3, R3, 0x3 ;  /* 0x000000030303781a */ /* 0x000fe20000000000 */
        /* <DEDUP_REMOVED lines=8> */
[----:B------:R-:W-:-:S07]  /*0480*/  ISETP.GE.AND P2, PT, R0, RZ, PT ;  /* 0x000000ff0000720c */ /* 0x000fce0003f46270 */
[----:B------:R-:W-:Y:S01]  /*0490*/  @P0 VIADD R2, R2, 0x1 ;  /* 0x0000000102020836 */ /* 0x000fe20000000000 */
[----:B------:R-:W-:-:S03]  /*04a0*/  ISETP.GT.AND P0, PT, R62, 0x1f, PT ;  /* 0x0000001f3e00780c */ /* 0x000fc60003f04270 */
[----:B------:R-:W-:Y:S01]  /*04b0*/  IMAD.MOV.U32 R6, RZ, RZ, R2 ;  /* 0x000000ffff067224 */ /* 0x000fe200078e0002 */
[----:B------:R-:W-:-:S03]  /*04c0*/  LEA.HI R2, R15, 0x18, RZ, 0x1b ;  /* 0x000000180f027811 */ /* 0x000fc600078fd8ff */
[----:B------:R-:W-:Y:S01]  /*04d0*/  @!P2 IMAD.MOV R6, RZ, RZ, -R6 ;  /* 0x000000ffff06a224 */ /* 0x000fe200078e0a06 */
[----:B------:R-:W-:-:S05]  /*04e0*/  @!P1 LOP3.LUT R6, RZ, R11, RZ, 0x33, !PT ;  /* 0x0000000bff069212 */ /* 0x000fca00078e33ff */
[----:B------:R-:W-:Y:S01]  /*04f0*/  IMAD.MOV R0, RZ, RZ, -R6 ;  /* 0x000000ffff007224 */ /* 0x000fe200078e0a06 */
[----:B------:R-:W-:Y:S01]  /*0500*/  @!P0 CS2R R24, SRZ ;  /* 0x0000000000188805 */ /* 0x000fe2000001ff00 */
[----:B------:R-:W-:Y:S01]  /*0510*/  IMAD.SHL.U32 R10, R6, 0x40, RZ ;  /* 0x00000040060a7824 */ /* 0x000fe200078e00ff */
[----:B------:R-:W-:Y:S01]  /*0520*/  @!P0 CS2R R30, SRZ ;  /* 0x00000000001e8805 */ /* 0x000fe2000001ff00 */
[----:B------:R-:W-:Y:S02]  /*0530*/  IMAD R0, R11, R0, R4 ;  /* 0x000000000b007224 */ /* 0x000fe400078e0204 */
[C---:B------:R-:W-:Y:S01]  /*0540*/  IMAD.IADD R9, R10.reuse, 0x1, R2 ;  /* 0x000000010a097824 */ /* 0x040fe200078e0202 */
[----:B------:R-:W-:Y:S01]  /*0550*/  LEA.HI R11, R15, R10, RZ, 0x1b ;  /* 0x0000000a0f0b7211 */ /* 0x000fe200078fd8ff */
[----:B------:R-:W-:Y:S01]  /*0560*/  IMAD.IADD R17, R17, 0x1, R0 ;  /* 0x0000000111117824 */ /* 0x000fe200078e0200 */
[C---:B------:R-:W-:Y:S01]  /*0570*/  LOP3.LUT R0, R15.reuse, 0x1f, RZ, 0xc0, !PT ;  /* 0x0000001f0f007812 */ /* 0x040fe200078ec0ff */
[C---:B------:R-:W-:Y:S01]  /*0580*/  @!P0 IMAD.SHL.U32 R4, R15.reuse, 0x20, RZ ;  /* 0x000000200f048824 */ /* 0x040fe200078e00ff */
[C---:B------:R-:W-:Y:S01]  /*0590*/  LOP3.LUT R6, R10.reuse, R3, RZ, 0xfc, !PT ;  /* 0x000000030a067212 */ /* 0x040fe200078efcff */
[----:B------:R-:W-:Y:S01]  /*05a0*/  @!P0 IMAD.SHL.U32 R5, R15, 0x8, RZ ;  /* 0x000000080f058824 */ /* 0x000fe200078e00ff */
[C-C-:B------:R-:W-:Y:S01]  /*05b0*/  LOP3.LUT R7, R10.reuse, 0x8, R3.reuse, 0xfe, !PT ;  /* 0x000000080a077812 */ /* 0x140fe200078efe03 */
[----:B------:R-:W-:Y:S01]  /*05c0*/  IMAD R14, R17, 0x20, R0 ;  /* 0x00000020110e7824 */ /* 0x000fe200078e0200 */
[----:B------:R-:W-:Y:S01]  /*05d0*/  LOP3.LUT R8, R10, 0x10, R3, 0xfe, !PT ;  /* 0x000000100a087812 */ /* 0x000fe200078efe03 */
[----:B------:R-:W-:Y:S01]  /*05e0*/  VIADD R10, R11, 0x38 ;  /* 0x000000380b0a7836 */ /* 0x000fe20000000000 */
[----:B------:R-:W-:-:S02]  /*05f0*/  LOP3.LUT R11, R6, 0x20, RZ, 0xfc, !PT ;  /* 0x00000020060b7812 */ /* 0x000fc400078efcff */
[C---:B------:R-:W-:Y:S02]  /*0600*/  LOP3.LUT R12, R6.reuse, 0x28, RZ, 0xfc, !PT ;  /* 0x00000028060c7812 */ /* 0x040fe400078efcff */
[----:B------:R-:W-:Y:S01]  /*0610*/  LOP3.LUT R13, R6, 0x30, RZ, 0xfc, !PT ;  /* 0x00000030060d7812 */ /* 0x000fe200078efcff */
[----:B---3--:R-:W-:Y:S06]  /*0620*/  @!P0 BRA `(.L_x_0) ;  /* 0x0000001000608947 */ /* 0x008fec0003800000 */
[----:B------:R-:W-:Y:S01]  /*0630*/  IABS R18, R27 ;  /* 0x0000001b00127213 */ /* 0x000fe20000000000 */
[C---:B------:R-:W-:Y:S01]  /*0640*/  IMAD.SHL.U32 R22, R15.reuse, 0x2, RZ ;  /* 0x000000020f167824 */ /* 0x040fe200078e00ff */
[----:B------:R-:W-:Y:S01]  /*0650*/  IABS R19, R26 ;  /* 0x0000001a00137213 */ /* 0x000fe20000000000 */
[C---:B------:R-:W-:Y:S01]  /*0660*/  IMAD.SHL.U32 R50, R15.reuse, 0x40, RZ ;  /* 0x000000400f327824 */ /* 0x040fe200078e00ff */
[----:B------:R-:W0:Y:S01]  /*0670*/  I2F.RP R4, R18 ;  /* 0x0000001200047306 */ /* 0x000e220000209400 */
[C---:B------:R-:W-:Y:S01]  /*0680*/  IMAD.SHL.U32 R5, R15.reuse, 0x8, RZ ;  /* 0x000000080f057824 */ /* 0x040fe200078e00ff */
[----:B------:R-:W-:Y:S01]  /*0690*/  SHF.R.U32.HI R20, RZ, 0x2, R15 ;  /* 0x00000002ff147819 */ /* 0x000fe2000001160f */
[----:B------:R-:W-:Y:S01]  /*06a0*/  IMAD.SHL.U32 R23, R15, 0x10, RZ ;  /* 0x000000100f177824 */ /* 0x000fe200078e00ff */
[----:B------:R-:W-:Y:S01]  /*06b0*/  LOP3.LUT R50, R50, 0x1c0, RZ, 0xc0, !PT ;  /* 0x000001c032327812 */ /* 0x000fe200078ec0ff */
[----:B------:R-:W1:Y:S01]  /*06c0*/  LDC R61, c[0x0][0x3a8] ;  /* 0x0000ea00ff3d7b82 */ /* 0x000e620000000800 */
[----:B------:R-:W-:Y:S01]  /*06d0*/  IABS R33, R11 ;  /* 0x0000000b00217213 */ /* 0x000fe20000000000 */
[----:B------:R-:W2:Y:S01]  /*06e0*/  LDCU UR5, c[0x0][0x3b0] ;  /* 0x00007600ff0577ac */ /* 0x000ea20008000800 */
[----:B------:R-:W3:Y:S01]  /*06f0*/  I2F.RP R21, R19 ;  /* 0x0000001300157306 */ /* 0x000ee20000209400 */
[----:B------:R-:W-:-:S02]  /*0700*/  LOP3.LUT R23, R23, 0x600, RZ, 0xc0, !PT ;  /* 0x0000060017177812 */ /* 0x000fc400078ec0ff */
[----:B------:R-:W-:Y:S01]  /*0710*/  LOP3.LUT R51, R50, 0x30, R5, 0xf8, !PT ;  /* 0x0000003032337812 */ /* 0x000fe200078ef805 */
[----:B------:R-:W4:Y:S01]  /*0720*/  LDCU.128 UR12, c[0x0][0x380] ;  /* 0x00007000ff0c77ac */ /* 0x000f220008000c00 */
[----:B------:R-:W-:Y:S01]  /*0730*/  IABS R31, R12 ;  /* 0x0000000c001f7213 */ /* 0x000fe20000000000 */
[----:B------:R-:W5:Y:S01]  /*0740*/  LDC R65, c[0x0][0x3ac] ;  /* 0x0000eb00ff417b82 */ /* 0x000f620000000800 */
[----:B------:R-:W-:Y:S01]  /*0750*/  IABS R37, R7 ;  /* 0x0000000700257213 */ /* 0x000fe20000000000 */
[----:B0-----:R-:W0:Y:S01]  /*0760*/  MUFU.RCP R4, R4 ;  /* 0x0000000400047308 */ /* 0x001e220000001000 */
[----:B------:R-:W-:Y:S01]  /*0770*/  IABS R39, R6 ;  /* 0x0000000600277213 */ /* 0x000fe20000000000 */
[----:B------:R-:W0:Y:S01]  /*0780*/  LDCU UR8, c[0x0][0x3a4] ;  /* 0x00007480ff0877ac */ /* 0x000e220008000800 */
[C---:B------:R-:W-:Y:S02]  /*0790*/  LOP3.LUT R53, R3.reuse, 0x8, RZ, 0xfc, !PT ;  /* 0x0000000803357812 */ /* 0x040fe400078efcff */
[----:B------:R-:W-:-:S03]  /*07a0*/  LOP3.LUT R52, R3, 0x10, RZ, 0xfc, !PT ;  /* 0x0000001003347812 */ /* 0x000fc600078efcff */
[----:B---3--:R-:W3:Y:S01]  /*07b0*/  MUFU.RCP R21, R21 ;  /* 0x0000001500157308 */ /* 0x008ee20000001000 */
[-C--:B-1----:R-:W-:Y:S02]  /*07c0*/  IMAD R60, R53, R61.reuse, RZ ;  /* 0x0000003d353c7224 */ /* 0x082fe400078e02ff */
[-C--:B------:R-:W-:Y:S02]  /*07d0*/  IMAD R58, R2, R61.reuse, RZ ;  /* 0x0000003d023a7224 */ /* 0x080fe400078e02ff */
[----:B0-----:R-:W-:Y:S02]  /*07e0*/  VIADD R24, R4, 0xffffffe ;  /* 0x0ffffffe04187836 */ /* 0x001fe40000000000 */
[-C--:B------:R-:W-:Y:S02]  /*07f0*/  IMAD R59, R52, R61.reuse, RZ ;  /* 0x0000003d343b7224 */ /* 0x080fe400078e02ff */
[----:B------:R0:W1:Y:S01]  /*0800*/  F2I.FTZ.U32.TRUNC.NTZ R25, R24 ;  /* 0x0000001800197305 */ /* 0x000062000021f000 */
[----:B------:R-:W-:-:S02]  /*0810*/  IMAD R64, R3, R61, RZ ;  /* 0x0000003d03407224 */ /* 0x000fc400078e02ff */
[----:B-----5:R-:W-:Y:S02]  /*0820*/  IMAD R63, R0, R65, RZ ;  /* 0x00000041003f7224 */ /* 0x020fe400078e02ff */
[----:B---3--:R-:W-:Y:S01]  /*0830*/  VIADD R16, R21, 0xffffffe ;  /* 0x0ffffffe15107836 */ /* 0x008fe20000000000 */
[----:B------:R-:W-:Y:S01]  /*0840*/  LOP3.LUT R21, R22, 0x10, RZ, 0xc0, !PT ;  /* 0x0000001016157812 */ /* 0x000fe200078ec0ff */
[----:B------:R-:W-:Y:S02]  /*0850*/  IMAD.SHL.U32 R61, R61, 0x20, RZ ;  /* 0x000000203d3d7824 */ /* 0x000fe400078e00ff */
[----:B------:R3:W5:Y:S01]  /*0860*/  F2I.FTZ.U32.TRUNC.NTZ R17, R16 ;  /* 0x0000001000117305 */ /* 0x000762000021f000 */
[----:B0-----:R-:W-:Y:S01]  /*0870*/  LOP3.LUT R24, R5, 0x30, R22, 0x48, !PT ;  /* 0x0000003005187812 */ /* 0x001fe200078e4816 */
[----:B------:R-:W-:Y:S01]  /*0880*/  IMAD.SHL.U32 R65, R65, 0x20, RZ ;  /* 0x0000002041417824 */ /* 0x000fe200078e00ff */
[----:B------:R-:W-:Y:S02]  /*0890*/  LOP3.LUT R4, R21, 0x20, R20, 0xf8, !PT ;  /* 0x0000002015047812 */ /* 0x000fe400078ef814 */
[----:B------:R-:W-:Y:S01]  /*08a0*/  IADD3 R21, PT, PT, R24, UR4, R23 ;  /* 0x0000000418157c10 */ /* 0x000fe2000fffe017 */
[----:B-1----:R-:W-:Y:S01]  /*08b0*/  IMAD.MOV R29, RZ, RZ, -R25 ;  /* 0x000000ffff1d7224 */ /* 0x002fe200078e0a19 */
[----:B------:R-:W-:Y:S01]  /*08c0*/  LOP3.LUT R51, R51, R4, RZ, 0x3c, !PT ;  /* 0x0000000433337212 */ /* 0x000fe200078e3cff */
[----:B------:R-:W-:-:S02]  /*08d0*/  IMAD.MOV.U32 R24, RZ, RZ, RZ ;  /* 0x000000ffff187224 */ /* 0x000fc400078e00ff */
[----:B------:R-:W-:Y:S02]  /*08e0*/  IMAD R29, R29, R18, RZ ;  /* 0x000000121d1d7224 */ /* 0x000fe400078e02ff */
[----:B---3--:R-:W-:Y:S02]  /*08f0*/  IMAD.MOV.U32 R16, RZ, RZ, RZ ;  /* 0x000000ffff107224 */ /* 0x008fe400078e00ff */
[----:B------:R-:W-:Y:S01]  /*0900*/  IMAD.HI.U32 R24, R25, R29, R24 ;  /* 0x0000001d19187227 */ /* 0x000fe200078e0018 */
[----:B------:R-:W-:Y:S02]  /*0910*/  IABS R29, R13 ;  /* 0x0000000d001d7213 */ /* 0x000fe40000000000 */
[----:B------:R-:W-:Y:S01]  /*0920*/  IABS R25, R10 ;  /* 0x0000000a00197213 */ /* 0x000fe20000000000 */
[----:B-----5:R-:W-:Y:S02]  /*0930*/  IMAD.MOV R4, RZ, RZ, -R17 ;  /* 0x000000ffff047224 */ /* 0x020fe400078e0a11 */
[----:B------:R-:W-:-:S04]  /*0940*/  IMAD.HI.U32 R23, R24, R29, RZ ;  /* 0x0000001d18177227 */ /* 0x000fc800078e00ff */
[----:B------:R-:W-:Y:S02]  /*0950*/  IMAD R35, R4, R19, RZ ;  /* 0x0000001304237224 */ /* 0x000fe400078e02ff */
[----:B------:R-:W-:-:S04]  /*0960*/  IMAD.HI.U32 R4, R24, R25, RZ ;  /* 0x0000001918047227 */ /* 0x000fc800078e00ff */
[----:B------:R-:W-:Y:S01]  /*0970*/  IMAD.HI.U32 R28, R17, R35, R16 ;  /* 0x00000023111c7227 */ /* 0x000fe200078e0010 */
[----:B------:R-:W-:-:S03]  /*0980*/  IABS R35, R9 ;  /* 0x0000000900237213 */ /* 0x000fc60000000000 */
[----:B------:R-:W-:-:S04]  /*0990*/  IMAD.HI.U32 R17, R24, R33, RZ ;  /* 0x0000002118117227 */ /* 0x000fc800078e00ff */
[----:B------:R-:W-:Y:S02]  /*09a0*/  IMAD.MOV R23, RZ, RZ, -R23 ;  /* 0x000000ffff177224 */ /* 0x000fe400078e0a17 */
[----:B------:R-:W-:-:S04]  /*09b0*/  IMAD.HI.U32 R16, R24, R31, RZ ;  /* 0x0000001f18107227 */ /* 0x000fc800078e00ff */
[----:B------:R-:W-:Y:S02]  /*09c0*/  IMAD.MOV R4, RZ, RZ, -R4 ;  /* 0x000000ffff047224 */ /* 0x000fe400078e0a04 */
[----:B------:R-:W-:Y:S02]  /*09d0*/  IMAD.MOV R30, RZ, RZ, -R17 ;  /* 0x000000ffff1e7224 */ /* 0x000fe400078e0a11 */
[C---:B------:R-:W-:Y:S02]  /*09e0*/  IMAD R23, R18.reuse, R23, R29 ;  /* 0x0000001712177224 */ /* 0x040fe400078e021d */
[----:B------:R-:W-:Y:S02]  /*09f0*/  IMAD.MOV R16, RZ, RZ, -R16 ;  /* 0x000000ffff107224 */ /* 0x000fe400078e0a10 */
[C---:B------:R-:W-:Y:S01]  /*0a00*/  IMAD R17, R18.reuse, R4, R25 ;  /* 0x0000000412117224 */ /* 0x040fe200078e0219 */
[C---:B------:R-:W-:Y:S01]  /*0a10*/  ISETP.GT.U32.AND P6, PT, R18.reuse, R23, PT ;  /* 0x000000171200720c */ /* 0x040fe20003fc4070 */
[----:B------:R-:W-:Y:S01]  /*0a20*/  IMAD R29, R18, R30, R33 ;  /* 0x0000001e121d7224 */ /* 0x000fe200078e0221 */
[----:B------:R-:W-:Y:S01]  /*0a30*/  IABS R33, R8 ;  /* 0x0000000800217213 */ /* 0x000fe20000000000 */
[----:B------:R-:W-:Y:S01]  /*0a40*/  IMAD.HI.U32 R4, R24, R35, RZ ;  /* 0x0000002318047227 */ /* 0x000fe200078e00ff */
[----:B------:R-:W-:-:S02]  /*0a50*/  IABS R30, R14 ;  /* 0x0000000e001e7213 */ /* 0x000fc40000000000 */
[C---:B------:R-:W-:Y:S01]  /*0a60*/  ISETP.GT.U32.AND P3, PT, R18.reuse, R17, PT ;  /* 0x000000111200720c */ /* 0x040fe20003f64070 */
[C---:B------:R-:W-:Y:S01]  /*0a70*/  IMAD R25, R18.reuse, R16, R31 ;  /* 0x0000001012197224 */ /* 0x040fe200078e021f */
[----:B------:R-:W-:Y:S01]  /*0a80*/  ISETP.GT.U32.AND P5, PT, R18, R29, PT ;  /* 0x0000001d1200720c */ /* 0x000fe20003fa4070 */
[----:B------:R-:W-:Y:S02]  /*0a90*/  IMAD.MOV R31, RZ, RZ, -R4 ;  /* 0x000000ffff1f7224 */ /* 0x000fe400078e0a04 */
[----:B------:R-:W-:Y:S01]  /*0aa0*/  IMAD.HI.U32 R4, R24, R33, RZ ;  /* 0x0000002118047227 */ /* 0x000fe200078e00ff */
[----:B------:R-:W-:-:S03]  /*0ab0*/  ISETP.GT.U32.AND P4, PT, R18, R25, PT ;  /* 0x000000191200720c */ /* 0x000fc60003f84070 */
[----:B------:R-:W-:-:S04]  /*0ac0*/  IMAD.HI.U32 R16, R24, R37, RZ ;  /* 0x0000002518107227 */ /* 0x000fc800078e00ff */
[----:B------:R-:W-:-:S04]  /*0ad0*/  IMAD.HI.U32 R24, R24, R39, RZ ;  /* 0x0000002718187227 */ /* 0x000fc800078e00ff */
[----:B------:R-:W-:Y:S02]  /*0ae0*/  IMAD.MOV R4, RZ, RZ, -R4 ;  /* 0x000000ffff047224 */ /* 0x000fe400078e0a04 */
[----:B------:R-:W-:-:S04]  /*0af0*/  IMAD.HI.U32 R28, R28, R30, RZ ;  /* 0x0000001e1c1c7227 */ /* 0x000fc800078e00ff */
[C---:B------:R-:W-:Y:S02]  /*0b00*/  IMAD R31, R18.reuse, R31, R35 ;  /* 0x0000001f121f7224 */ /* 0x040fe400078e0223 */
[----:B------:R-:W-:Y:S02]  /*0b10*/  IMAD.MOV R16, RZ, RZ, -R16 ;  /* 0x000000ffff107224 */ /* 0x000fe400078e0a10 */
[----:B------:R-:W-:Y:S01]  /*0b20*/  IMAD.MOV R24, RZ, RZ, -R24 ;  /* 0x000000ffff187224 */ /* 0x000fe200078e0a18 */
[C---:B------:R-:W-:Y:S01]  /*0b30*/  ISETP.GT.U32.AND P0, PT, R18.reuse, R31, PT ;  /* 0x0000001f1200720c */ /* 0x040fe20003f04070 */
[C---:B------:R-:W-:Y:S02]  /*0b40*/  IMAD R33, R18.reuse, R4, R33 ;  /* 0x0000000412217224 */ /* 0x040fe400078e0221 */
[----:B------:R-:W-:Y:S02]  /*0b50*/  IMAD.MOV R28, RZ, RZ, -R28 ;  /* 0x000000ffff1c7224 */ /* 0x000fe400078e0a1c */
[C---:B------:R-:W-:Y:S01]  /*0b60*/  IMAD R35, R18.reuse, R16, R37 ;  /* 0x0000001012237224 */ /* 0x040fe200078e0225 */
[C---:B------:R-:W-:Y:S01]  /*0b70*/  ISETP.GT.U32.AND P1, PT, R18.reuse, R33, PT ;  /* 0x000000211200720c */ /* 0x040fe20003f24070 */
[----:B------:R-:W-:Y:S01]  /*0b80*/  IMAD R37, R18, R24, R39 ;  /* 0x0000001812257224 */ /* 0x000fe200078e0227 */
[----:B------:R-:W-:Y:S01]  /*0b90*/  LOP3.LUT R39, R22, 0x1fe, RZ, 0xc0, !PT ;  /* 0x000001fe16277812 */ /* 0x000fe200078ec0ff */
[----:B------:R-:W-:Y:S01]  /*0ba0*/  IMAD R16, R19, R28, R30 ;  /* 0x0000001c13107224 */ /* 0x000fe200078e021e */
[C---:B------:R-:W-:Y:S01]  /*0bb0*/  ISETP.GT.U32.AND P2, PT, R18.reuse, R35, PT ;  /* 0x000000231200720c */ /* 0x040fe20003f44070 */
[--C-:B------:R-:W-:Y:S01]  /*0bc0*/  @!P3 IMAD.IADD R17, R17, 0x1, -R18.reuse ;  /* 0x000000011111b824 */ /* 0x100fe200078e0a12 */
[C---:B------:R-:W-:Y:S01]  /*0bd0*/  ISETP.GT.U32.AND P3, PT, R18.reuse, R37, PT ;  /* 0x000000251200720c */ /* 0x040fe20003f64070 */
[--C-:B------:R-:W-:Y:S01]  /*0be0*/  @!P6 IMAD.IADD R23, R23, 0x1, -R18.reuse ;  /* 0x000000011717e824 */ /* 0x100fe200078e0a12 */
[----:B------:R-:W-:Y:S01]  /*0bf0*/  ISETP.GT.U32.AND P6, PT, R19, R16, PT ;  /* 0x000000101300720c */ /* 0x000fe20003fc4070 */
[--C-:B------:R-:W-:Y:S01]  /*0c00*/  @!P4 IMAD.IADD R25, R25, 0x1, -R18.reuse ;  /* 0x000000011919c824 */ /* 0x100fe200078e0a12 */
[C---:B------:R-:W-:Y:S01]  /*0c10*/  ISETP.GT.U32.AND P4, PT, R18.reuse, R17, PT ;  /* 0x000000111200720c */ /* 0x040fe20003f84070 */
        /* <DEDUP_REMOVED lines=8> */
[----:B------:R-:W-:Y:S01]  /*0ca0*/  @!P3 IMAD.IADD R37, R37, 0x1, -R18 ;  /* 0x000000012525b824 */ /* 0x000fe200078e0a12 */
[----:B------:R-:W-:Y:S01]  /*0cb0*/  ISETP.GT.U32.AND P3, PT, R18, R33, PT ;  /* 0x000000211200720c */ /* 0x000fe20003f64070 */
[----:B------:R-:W-:-:S02]  /*0cc0*/  @!P6 IMAD.IADD R16, R16, 0x1, -R19 ;  /* 0x000000011010e824 */ /* 0x000fc400078e0a13 */
[--C-:B------:R-:W-:Y:S01]  /*0cd0*/  @!P4 IMAD.IADD R17, R17, 0x1, -R18.reuse ;  /* 0x000000011111c824 */ /* 0x100fe200078e0a12 */
[----:B------:R-:W-:Y:S01]  /*0ce0*/  ISETP.GT.U32.AND P4, PT, R18, R35, PT ;  /* 0x000000231200720c */ /* 0x000fe20003f84070 */
[--C-:B------:R-:W-:Y:S01]  /*0cf0*/  @!P5 IMAD.IADD R23, R23, 0x1, -R18.reuse ;  /* 0x000000011717d824 */ /* 0x100fe200078e0a12 */
[----:B------:R-:W-:Y:S01]  /*0d00*/  ISETP.GT.U32.AND P5, PT, R19, R16, PT ;  /* 0x000000101300720c */ /* 0x000fe20003fa4070 */
[--C-:B------:R-:W-:Y:S01]  /*0d10*/  @!P0 IMAD.IADD R25, R25, 0x1, -R18.reuse ;  /* 0x0000000119198824 */ /* 0x100fe200078e0a12 */
[----:B------:R-:W-:Y:S01]  /*0d20*/  ISETP.GE.AND P0, PT, R10, RZ, PT ;  /* 0x000000ff0a00720c */ /* 0x000fe20003f06270 */
[--C-:B------:R-:W-:Y:S01]  /*0d30*/  @!P1 IMAD.IADD R29, R29, 0x1, -R18.reuse ;  /* 0x000000011d1d9824 */ /* 0x100fe200078e0a12 */
[----:B------:R-:W-:Y:S01]  /*0d40*/  ISETP.GE.AND P1, PT, R13, RZ, PT ;  /* 0x000000ff0d00720c */ /* 0x000fe20003f26270 */
[--C-:B------:R-:W-:Y:S01]  /*0d50*/  @!P2 IMAD.IADD R31, R31, 0x1, -R18.reuse ;  /* 0x000000011f1fa824 */ /* 0x100fe200078e0a12 */
[----:B------:R-:W-:Y:S01]  /*0d60*/  ISETP.GT.U32.AND P6, PT, R18, R37, PT ;  /* 0x000000251200720c */ /* 0x000fe20003fc4070 */
[--C-:B------:R-:W-:Y:S01]  /*0d70*/  @!P3 IMAD.IADD R33, R33, 0x1, -R18.reuse ;  /* 0x000000012121b824 */ /* 0x100fe200078e0a12 */
[----:B------:R-:W-:Y:S01]  /*0d80*/  ISETP.GE.AND P3, PT, R11, RZ, PT ;  /* 0x000000ff0b00720c */ /* 0x000fe20003f66270 */
[----:B------:R-:W-:Y:S01]  /*0d90*/  IMAD.SHL.U32 R4, R15, 0x20, RZ ;  /* 0x000000200f047824 */ /* 0x000fe200078e00ff */
[----:B------:R-:W-:Y:S01]  /*0da0*/  ISETP.GE.AND P2, PT, R9, RZ, PT ;  /* 0x000000ff0900720c */ /* 0x000fe20003f46270 */
[--C-:B------:R-:W-:Y:S01]  /*0db0*/  @!P4 IMAD.IADD R35, R35, 0x1, -R18.reuse ;  /* 0x000000012323c824 */ /* 0x100fe200078e0a12 */
[----:B------:R-:W-:Y:S01]  /*0dc0*/  ISETP.GE.AND P4, PT, R8, RZ, PT ;  /* 0x000000ff0800720c */ /* 0x000fe20003f86270 */
[----:B------:R-:W-:Y:S01]  /*0dd0*/  @!P5 IMAD.IADD R16, R16, 0x1, -R19 ;  /* 0x000000011010d824 */ /* 0x000fe200078e0a13 */
[----:B------:R-:W-:Y:S01]  /*0de0*/  ISETP.GE.AND P5, PT, R12, RZ, PT ;  /* 0x000000ff0c00720c */ /* 0x000fe20003fa6270 */
[----:B------:R-:W-:Y:S01]  /*0df0*/  @!P0 IMAD.MOV R17, RZ, RZ, -R17 ;  /* 0x000000ffff118224 */ /* 0x000fe200078e0a11 */
[----:B------:R-:W-:Y:S01]  /*0e00*/  ISETP.GE.AND P0, PT, R7, RZ, PT ;  /* 0x000000ff0700720c */ /* 0x000fe20003f06270 */
[----:B------:R-:W-:Y:S01]  /*0e10*/  @!P1 IMAD.MOV R23, RZ, RZ, -R23 ;  /* 0x000000ffff179224 */ /* 0x000fe200078e0a17 */
[----:B------:R-:W-:Y:S01]  /*0e20*/  ISETP.GE.AND P1, PT, R6, RZ, PT ;  /* 0x000000ff0600720c */ /* 0x000fe20003f26270 */
[----:B------:R-:W-:Y:S01]  /*0e30*/  @!P6 IMAD.IADD R37, R37, 0x1, -R18 ;  /* 0x000000012525e824 */ /* 0x000fe200078e0a12 */
[----:B------:R-:W-:Y:S01]  /*0e40*/  ISETP.GE.AND P6, PT, R14, RZ, PT ;  /* 0x000000ff0e00720c */ /* 0x000fe20003fc6270 */
[----:B------:R-:W-:Y:S01]  /*0e50*/  @!P3 IMAD.MOV R29, RZ, RZ, -R29 ;  /* 0x000000ffff1db224 */ /* 0x000fe200078e0a1d */
[----:B------:R-:W-:Y:S01]  /*0e60*/  ISETP.NE.AND P3, PT, R26, RZ, PT ;  /* 0x000000ff1a00720c */ /* 0x000fe20003f65270 */
[----:B------:R-:W-:Y:S01]  /*0e70*/  @!P2 IMAD.MOV R31, RZ, RZ, -R31 ;  /* 0x000000ffff1fa224 */ /* 0x000fe200078e0a1f */
[----:B------:R-:W-:Y:S01]  /*0e80*/  LOP3.LUT R18, RZ, R27, RZ, 0x33, !PT ;  /* 0x0000001bff127212 */ /* 0x000fe200078e33ff */
[----:B------:R-:W-:Y:S01]  /*0e90*/  @!P4 IMAD.MOV R33, RZ, RZ, -R33 ;  /* 0x000000ffff21c224 */ /* 0x000fe200078e0a21 */
[----:B----4-:R-:W-:Y:S01]  /*0ea0*/  LEA R55, P2, R59, UR12, 0x1 ;  /* 0x0000000c3b377c11 */ /* 0x010fe2000f8408ff */
[----:B------:R-:W-:Y:S01]  /*0eb0*/  @!P5 IMAD.MOV R25, RZ, RZ, -R25 ;  /* 0x000000ffff19d224 */ /* 0x000fe200078e0a19 */
[----:B------:R-:W-:Y:S01]  /*0ec0*/  ISETP.NE.AND P5, PT, R27, RZ, PT ;  /* 0x000000ff1b00720c */ /* 0x000fe20003fa5270 */
[----:B------:R-:W-:Y:S01]  /*0ed0*/  @!P0 IMAD.MOV R35, RZ, RZ, -R35 ;  /* 0x000000ffff238224 */ /* 0x000fe200078e0a23 */
[----:B------:R-:W-:Y:S01]  /*0ee0*/  SHF.R.S32.HI R15, RZ, 0x1f, R62 ;  /* 0x0000001fff0f7819 */ /* 0x000fe2000001143e */
[----:B------:R-:W-:Y:S01]  /*0ef0*/  @!P1 IMAD.MOV R37, RZ, RZ, -R37 ;  /* 0x000000ffff259224 */ /* 0x000fe200078e0a25 */
[C---:B------:R-:W-:Y:S01]  /*0f00*/  SEL R17, R18.reuse, R17, !P5 ;  /* 0x0000001112117207 */ /* 0x040fe20006800000 */
[----:B------:R-:W-:Y:S01]  /*0f10*/  @!P6 IMAD.MOV R16, RZ, RZ, -R16 ;  /* 0x000000ffff10e224 */ /* 0x000fe200078e0a10 */
[----:B------:R-:W-:Y:S01]  /*0f20*/  SEL R23, R18, R23, !P5 ;  /* 0x0000001712177207 */ /* 0x000fe20006800000 */
[----:B------:R-:W-:Y:S01]  /*0f30*/  IMAD.IADD R50, R50, 0x1, R21 ;  /* 0x0000000132327824 */ /* 0x000fe200078e0215 */
[C---:B------:R-:W-:Y:S01]  /*0f40*/  SEL R25, R18.reuse, R25, !P5 ;  /* 0x0000001912197207 */ /* 0x040fe20006800000 */
[----:B--2---:R-:W-:Y:S01]  /*0f50*/  IMAD R17, R17, UR5, RZ ;  /* 0x0000000511117c24 */ /* 0x004fe2000f8e02ff */
[C---:B------:R-:W-:Y:S01]  /*0f60*/  SEL R29, R18.reuse, R29, !P5 ;  /* 0x0000001d121d7207 */ /* 0x040fe20006800000 */
[----:B------:R-:W-:Y:S01]  /*0f70*/  IMAD R23, R23, UR5, RZ ;  /* 0x0000000517177c24 */ /* 0x000fe2000f8e02ff */
[C---:B------:R-:W-:Y:S01]  /*0f80*/  SEL R31, R18.reuse, R31, !P5 ;  /* 0x0000001f121f7207 */ /* 0x040fe20006800000 */
[----:B------:R-:W-:Y:S01]  /*0f90*/  IMAD R25, R25, UR5, RZ ;  /* 0x0000000519197c24 */ /* 0x000fe2000f8e02ff */
[C---:B------:R-:W-:Y:S01]  /*0fa0*/  SEL R33, R18.reuse, R33, !P5 ;  /* 0x0000002112217207 */ /* 0x040fe20006800000 */
[----:B------:R-:W-:Y:S01]  /*0fb0*/  IMAD R29, R29, UR5, RZ ;  /* 0x000000051d1d7c24 */ /* 0x000fe2000f8e02ff */
[C---:B------:R-:W-:Y:S01]  /*0fc0*/  SEL R35, R18.reuse, R35, !P5 ;  /* 0x0000002312237207 */ /* 0x040fe20006800000 */
[----:B------:R-:W-:Y:S01]  /*0fd0*/  IMAD R31, R31, UR5, RZ ;  /* 0x000000051f1f7c24 */ /* 0x000fe2000f8e02ff */
[----:B------:R-:W-:Y:S01]  /*0fe0*/  @!P3 LOP3.LUT R16, RZ, R26, RZ, 0x33, !PT ;  /* 0x0000001aff10b212 */ /* 0x000fe200078e33ff */
[----:B------:R-:W-:Y:S01]  /*0ff0*/  IMAD R33, R33, UR5, RZ ;  /* 0x0000000521217c24 */ /* 0x000fe2000f8e02ff */
[----:B------:R-:W-:Y:S01]  /*1000*/  SEL R18, R18, R37, !P5 ;  /* 0x0000002512127207 */ /* 0x000fe20006800000 */
[----:B------:R-:W-:Y:S01]  /*1010*/  IMAD R35, R35, UR5, RZ ;  /* 0x0000000523237c24 */ /* 0x000fe2000f8e02ff */
[----:B------:R-:W-:Y:S01]  /*1020*/  LEA R56, P3, R60, UR12, 0x1 ;  /* 0x0000000c3c387c11 */ /* 0x000fe2000f8608ff */
[----:B------:R-:W-:Y:S01]  /*1030*/  IMAD R16, R16, UR8, RZ ;  /* 0x0000000810107c24 */ /* 0x000fe2000f8e02ff */
[----:B------:R-:W-:Y:S01]  /*1040*/  LEA R54, P1, R58, UR12, 0x1 ;  /* 0x0000000c3a367c11 */ /* 0x000fe2000f8208ff */
[----:B------:R-:W-:Y:S01]  /*1050*/  IMAD R18, R18, UR5, RZ ;  /* 0x0000000512127c24 */ /* 0x000fe2000f8e02ff */
[----:B------:R-:W-:-:S02]  /*1060*/  LEA.HI.X.SX32 R60, R60, UR13, 0x1, P3 ;  /* 0x0000000d3c3c7c11 */ /* 0x000fc400098f0eff */
[----:B------:R-:W-:Y:S02]  /*1070*/  CS2R R26, SRZ ;  /* 0x00000000001a7805 */ /* 0x000fe4000001ff00 */
[----:B------:R-:W-:Y:S01]  /*1080*/  LEA R66, P4, R17, UR14, 0x1 ;  /* 0x0000000e11427c11 */ /* 0x000fe2000f8808ff */
[----:B------:R-:W-:Y:S01]  /*1090*/  IMAD.WIDE R68, R16, 0x2, RZ ;  /* 0x0000000210447825 */ /* 0x000fe200078e02ff */
[----:B------:R-:W-:Y:S01]  /*10a0*/  LEA R48, P5, R23, UR14, 0x1 ;  /* 0x0000000e17307c11 */ /* 0x000fe2000f8a08ff */
[----:B------:R-:W0:Y:S01]  /*10b0*/  LDCU UR5, c[0x0][0x3a0] ;  /* 0x00007400ff0577ac */ /* 0x000e220008000800 */
[----:B------:R-:W-:Y:S02]  /*10c0*/  LEA R46, P3, R25, UR14, 0x1 ;  /* 0x0000000e192e7c11 */ /* 0x000fe4000f8608ff */
[----:B------:R-:W-:Y:S02]  /*10d0*/  LEA.HI.X.SX32 R58, R58, UR13, 0x1, P1 ;  /* 0x0000000d3a3a7c11 */ /* 0x000fe400088f0eff */
[----:B------:R-:W-:-:S02]  /*10e0*/  LEA.HI.X.SX32 R59, R59, UR13, 0x1, P2 ;  /* 0x0000000d3b3b7c11 */ /* 0x000fc400090f0eff */
[----:B------:R-:W-:Y:S02]  /*10f0*/  LEA R44, P1, R29, UR14, 0x1 ;  /* 0x0000000e1d2c7c11 */ /* 0x000fe4000f8208ff */
[----:B------:R-:W-:Y:S02]  /*1100*/  LEA R42, P2, R31, UR14, 0x1 ;  /* 0x0000000e1f2a7c11 */ /* 0x000fe4000f8408ff */
[----:B------:R-:W-:Y:S02]  /*1110*/  LEA.HI.X.SX32 R67, R17, UR15, 0x1, P4 ;  /* 0x0000000f11437c11 */ /* 0x000fe4000a0f0eff */
[----:B------:R-:W-:Y:S02]  /*1120*/  LEA.HI.X.SX32 R49, R23, UR15, 0x1, P5 ;  /* 0x0000000f17317c11 */ /* 0x000fe4000a8f0eff */
[----:B------:R-:W-:Y:S02]  /*1130*/  LEA.HI.X.SX32 R47, R25, UR15, 0x1, P3 ;  /* 0x0000000f192f7c11 */ /* 0x000fe400098f0eff */
[----:B------:R-:W-:-:S02]  /*1140*/  CS2R R24, SRZ ;  /* 0x0000000000187805 */ /* 0x000fc4000001ff00 */
[----:B------:R-:W-:Y:S02]  /*1150*/  LOP3.LUT R22, R4, 0x200, RZ, 0xc0, !PT ;  /* 0x0000020004167812 */ /* 0x000fe400078ec0ff */
[----:B------:R-:W-:Y:S02]  /*1160*/  LEA.HI R62, R15, R62, RZ, 0x5 ;  /* 0x0000003e0f3e7211 */ /* 0x000fe400078f28ff */
[----:B------:R-:W-:Y:S02]  /*1170*/  LEA R57, P0, R64, UR12, 0x1 ;  /* 0x0000000c40397c11 */ /* 0x000fe4000f8008ff */
[----:B------:R-:W-:Y:S02]  /*1180*/  LEA R40, P4, R33, UR14, 0x1 ;  /* 0x0000000e21287c11 */ /* 0x000fe4000f8808ff */
[----:B------:R-:W-:Y:S02]  /*1190*/  LEA R38, P5, R35, UR14, 0x1 ;  /* 0x0000000e23267c11 */ /* 0x000fe4000f8a08ff */
[----:B------:R-:W-:-:S02]  /*11a0*/  LEA R36, P3, R18, UR14, 0x1 ;  /* 0x0000000e12247c11 */ /* 0x000fc4000f8608ff */
[----:B------:R-:W-:Y:S02]  /*11b0*/  LOP3.LUT R15, R39, 0x30, R20, 0x78, !PT ;  /* 0x00000030270f7812 */ /* 0x000fe400078e7814 */
[----:B------:R-:W-:Y:S02]  /*11c0*/  LEA.HI.X.SX32 R45, R29, UR15, 0x1, P1 ;  /* 0x0000000f1d2d7c11 */ /* 0x000fe400088f0eff */
[----:B------:R-:W-:Y:S02]  /*11d0*/  CS2R R28, SRZ ;  /* 0x00000000001c7805 */ /* 0x000fe4000001ff00 */
[----:B------:R-:W-:Y:S02]  /*11e0*/  LEA.HI.X.SX32 R43, R31, UR15, 0x1, P2 ;  /* 0x0000000f1f2b7c11 */ /* 0x000fe400090f0eff */
[----:B------:R-:W-:Y:S02]  /*11f0*/  CS2R R30, SRZ ;  /* 0x00000000001e7805 */ /* 0x000fe4000001ff00 */
[----:B------:R-:W-:-:S02]  /*1200*/  IADD3 R51, PT, PT, R51, UR4, R22 ;  /* 0x0000000433337c10 */ /* 0x000fc4000fffe016 */
[----:B------:R-:W-:Y:S02]  /*1210*/  LEA.HI.X.SX32 R41, R33, UR15, 0x1, P4 ;  /* 0x0000000f21297c11 */ /* 0x000fe4000a0f0eff */
[----:B------:R-:W-:Y:S02]  /*1220*/  LEA.HI.X.SX32 R39, R35, UR15, 0x1, P5 ;  /* 0x0000000f23277c11 */ /* 0x000fe4000a8f0eff */
[----:B------:R-:W-:Y:S02]  /*1230*/  LEA.HI.X.SX32 R37, R18, UR15, 0x1, P3 ;  /* 0x0000000f12257c11 */ /* 0x000fe400098f0eff */
[----:B------:R-:W-:Y:S02]  /*1240*/  LEA.HI.X.SX32 R64, R64, UR13, 0x1, P0 ;  /* 0x0000000d40407c11 */ /* 0x000fe400080f0eff */
[----:B0-----:R-:W-:-:S07]  /*1250*/  SHF.R.S32.HI R62, RZ, 0x5, R62 ;  /* 0x00000005ff3e7819 */ /* 0x001fce000001143e */
.L_x_1:
[C---:B------:R-:W-:Y:S02]  /*1260*/  IADD3 R18, P1, PT, R68.reuse, R57, RZ ;  /* 0x0000003944127210 */ /* 0x040fe40007f3e0ff */
[----:B------:R-:W-:Y:S02]  /*1270*/  ISETP.GE.AND P0, PT, R3, UR5, PT ;  /* 0x0000000503007c0c */ /* 0x000fe4000bf06270 */
[----:B------:R-:W-:Y:S01]  /*1280*/  PRMT R33, RZ, 0x7610, R33 ;  /* 0x00007610ff217816 */ /* 0x000fe20000000021 */
[----:B------:R-:W-:Y:S01]  /*1290*/  IMAD.X R19, R69, 0x1, R64, P1 ;  /* 0x0000000145137824 */ /* 0x000fe200008e0640 */
[----:B------:R-:W-:Y:S02]  /*12a0*/  IADD3 R16, P1, PT, R68, R56, RZ ;  /* 0x0000003844107210 */ /* 0x000fe40007f3e0ff */
[----:B------:R-:W-:-:S03]  /*12b0*/  ISETP.GE.AND P2, PT, R53, UR5, PT ;  /* 0x0000000535007c0c */ /* 0x000fc6000bf46270 */
[----:B------:R-:W-:Y:S01]  /*12c0*/  IMAD.X R17, R69, 0x1, R60, P1 ;  /* 0x0000000145117824 */ /* 0x000fe200008e063c */
[----:B------:R-:W-:-:S03]  /*12d0*/  ISETP.GE.AND P1, PT, R52, UR5, PT ;  /* 0x0000000534007c0c */ /* 0x000fc6000bf26270 */
[----:B------:R0:W2:Y:S01]  /*12e0*/  @!P0 LDG.E.U16 R33, desc[UR6][R18.64] ;  /* 0x0000000612218981 */ /* 0x0000a2000c1e1500 */
[----:B------:R-:W-:Y:S02]  /*12f0*/  IADD3 R34, P0, PT, R68, R55, RZ ;  /* 0x0000003744227210 */ /* 0x000fe40007f1e0ff */
[----:B------:R-:W-:Y:S02]  /*1300*/  PRMT R76, RZ, 0x7610, R76 ;  /* 0x00007610ff4c7816 */ /* 0x000fe4000000004c */
[----:B------:R-:W-:Y:S01]  /*1310*/  PRMT R23, RZ, 0x7610, R23 ;  /* 0x00007610ff177816 */ /* 0x000fe20000000017 */
[----:B------:R-:W-:-:S05]  /*1320*/  IMAD.X R35, R69, 0x1, R59, P0 ;  /* 0x0000000145237824 */ /* 0x000fca00000e063b */
[----:B------:R-:W3:Y:S01]  /*1330*/  @!P1 LDG.E.U16 R76, desc[UR6][R34.64] ;  /* 0x00000006224c9981 */ /* 0x000ee2000c1e1500 */
[----:B------:R-:W-:Y:S02]  /*1340*/  ISETP.GE.AND P1, PT, R2, UR5, PT ;  /* 0x0000000502007c0c */ /* 0x000fe4000bf26270 */
[----:B------:R-:W-:Y:S01]  /*1350*/  IADD3 R20, P0, PT, R68, R54, RZ ;  /* 0x0000003644147210 */ /* 0x000fe20007f1e0ff */
[----:B------:R1:W4:Y:S01]  /*1360*/  @!P2 LDG.E.U16 R23, desc[UR6][R16.64] ;  /* 0x000000061017a981 */ /* 0x000322000c1e1500 */
[----:B------:R-:W-:-:S03]  /*1370*/  PRMT R32, RZ, 0x7610, R32 ;  /* 0x00007610ff207816 */ /* 0x000fc60000000020 */
[----:B------:R-:W-:-:S06]  /*1380*/  IMAD.X R21, R69, 0x1, R58, P0 ;  /* 0x0000000145157824 */ /* 0x000fcc00000e063a */
[----:B------:R5:W2:Y:S01]  /*1390*/  @!P1 LDG.E.U16 R32, desc[UR6][R20.64] ;  /* 0x0000000614209981 */ /* 0x000aa2000c1e1500 */
[----:B------:R-:W-:Y:S01]  /*13a0*/  BAR.SYNC.DEFER_BLOCKING 0x0 ;  /* 0x0000000000007b1d */ /* 0x000fe20000010000 */
[----:B------:R-:W-:Y:S01]  /*13b0*/  ISETP.GE.AND P0, PT, R0, UR5, PT ;  /* 0x0000000500007c0c */ /* 0x000fe2000bf06270 */
[C---:B0-----:R-:W-:Y:S01]  /*13c0*/  IMAD.WIDE R18, R63.reuse, 0x2, R36 ;  /* 0x000000023f127825 */ /* 0x041fe200078e0224 */
[----:B------:R-:W-:Y:S02]  /*13d0*/  PRMT R22, RZ, 0x7610, R22 ;  /* 0x00007610ff167816 */ /* 0x000fe40000000016 */
[----:B------:R-:W-:Y:S01]  /*13e0*/  PRMT R70, RZ, 0x7610, R70 ;  /* 0x00007610ff467816 */ /* 0x000fe20000000046 */
[C---:B-1----:R-:W-:Y:S01]  /*13f0*/  IMAD.WIDE R16, R63.reuse, 0x2, R38 ;  /* 0x000000023f107825 */ /* 0x042fe200078e0226 */
[----:B------:R-:W-:Y:S02]  /*1400*/  PRMT R72, RZ, 0x7610, R72 ;  /* 0x00007610ff487816 */ /* 0x000fe40000000048 */
[----:B------:R-:W-:Y:S01]  /*1410*/  PRMT R74, RZ, 0x7610, R74 ;  /* 0x00007610ff4a7816 */ /* 0x000fe2000000004a */
[----:B-----5:R-:W-:Y:S01]  /*1420*/  IMAD.WIDE R20, R63, 0x2, R40 ;  /* 0x000000023f147825 */ /* 0x020fe200078e0228 */
[----:B------:R-:W-:-:S02]  /*1430*/  PRMT R71, RZ, 0x7610, R71 ;  /* 0x00007610ff477816 */ /* 0x000fc40000000047 */
[----:B------:R-:W-:Y:S02]  /*1440*/  PRMT R73, RZ, 0x7610, R73 ;  /* 0x00007610ff497816 */ /* 0x000fe40000000049 */
[----:B------:R-:W-:Y:S01]  /*1450*/  PRMT R75, RZ, 0x7610, R75 ;  /* 0x00007610ff4b7816 */ /* 0x000fe2000000004b */
[----:B------:R0:W5:Y:S04]  /*1460*/  @!P0 LDG.E.U16 R22, desc[UR6][R18.64] ;  /* 0x0000000612168981 */ /* 0x000168000c1e1500 */
[----:B------:R1:W5:Y:S04]  /*1470*/  @!P0 LDG.E.U16 R70, desc[UR6][R16.64] ;  /* 0x0000000610468981 */ /* 0x000368000c1e1500 */
[----:B------:R1:W5:Y:S01]  /*1480*/  @!P0 LDG.E.U16 R72, desc[UR6][R20.64] ;  /* 0x0000000614488981 */ /* 0x000362000c1e1500 */
[----:B0-----:R-:W-:-:S04]  /*1490*/  IMAD.WIDE R18, R63, 0x2, R42 ;  /* 0x000000023f127825 */ /* 0x001fc800078e022a */
[C---:B-1----:R-:W-:Y:S01]  /*14a0*/  IMAD.WIDE R16, R63.reuse, 0x2, R44 ;  /* 0x000000023f107825 */ /* 0x042fe200078e022c */
[----:B------:R0:W5:Y:S03]  /*14b0*/  @!P0 LDG.E.U16 R74, desc[UR6][R18.64] ;  /* 0x00000006124a8981 */ /* 0x000166000c1e1500 */
[C---:B------:R-:W-:Y:S01]  /*14c0*/  IMAD.WIDE R20, R63.reuse, 0x2, R46 ;  /* 0x000000023f147825 */ /* 0x040fe200078e022e */
[----:B------:R1:W5:Y:S04]  /*14d0*/  @!P0 LDG.E.U16 R71, desc[UR6][R16.64] ;  /* 0x0000000610478981 */ /* 0x000368000c1e1500 */
[----:B------:R-:W5:Y:S01]  /*14e0*/  @!P0 LDG.E.U16 R73, desc[UR6][R20.64] ;  /* 0x0000000614498981 */ /* 0x000f62000c1e1500 */
[----:B0-----:R-:W-:-:S04]  /*14f0*/  IMAD.WIDE R18, R63, 0x2, R48 ;  /* 0x000000023f127825 */ /* 0x001fc800078e0230 */
[----:B-1----:R-:W-:-:S05]  /*1500*/  IMAD.WIDE R16, R63, 0x2, R66 ;  /* 0x000000023f107825 */ /* 0x002fca00078e0242 */
[----:B------:R-:W5:Y:S04]  /*1510*/  @!P0 LDG.E.U16 R75, desc[UR6][R16.64] ;  /* 0x00000006104b8981 */ /* 0x000f68000c1e1500 */
[----:B---3--:R0:W-:Y:S02]  /*1520*/  STS.U16 [R15+UR4+0x1400], R76 ;  /* 0x0014004c0f007988 */ /* 0x0081e40008000404 */
[----:B0-----:R-:W-:-:S06]  /*1530*/  PRMT R76, RZ, 0x7610, R76 ;  /* 0x00007610ff4c7816 */ /* 0x001fcc000000004c */
[----:B------:R-:W3:Y:S04]  /*1540*/  @!P0 LDG.E.U16 R76, desc[UR6][R18.64] ;  /* 0x00000006124c8981 */ /* 0x000ee8000c1e1500 */
[----:B--2---:R-:W-:Y:S04]  /*1550*/  STS.U16 [R15+UR4+0x1000], R33 ;  /* 0x001000210f007988 */ /* 0x004fe80008000404 */
[----:B----4-:R-:W-:Y:S04]  /*1560*/  STS.U16 [R15+UR4+0x1200], R23 ;  /* 0x001200170f007988 */ /* 0x010fe80008000404 */
[----:B------:R-:W-:Y:S04]  /*1570*/  STS.U16 [R15+UR4+0x1600], R32 ;  /* 0x001600200f007988 */ /* 0x000fe80008000404 */
[----:B-----5:R-:W-:Y:S04]  /*1580*/  STS.U16 [R15+UR4], R22 ;  /* 0x000000160f007988 */ /* 0x020fe80008000404 */
[----:B------:R-:W-:Y:S04]  /*1590*/  STS.U16 [R15+UR4+0x200], R70 ;  /* 0x000200460f007988 */ /* 0x000fe80008000404 */
[----:B------:R-:W-:Y:S04]  /*15a0*/  STS.U16 [R15+UR4+0x400], R72 ;  /* 0x000400480f007988 */ /* 0x000fe80008000404 */
[----:B------:R-:W-:Y:S04]  /*15b0*/  STS.U16 [R15+UR4+0x600], R74 ;  /* 0x0006004a0f007988 */ /* 0x000fe80008000404 */
[----:B------:R-:W-:Y:S04]  /*15c0*/  STS.U16 [R15+UR4+0x800], R71 ;  /* 0x000800470f007988 */ /* 0x000fe80008000404 */
[----:B------:R-:W-:Y:S04]  /*15d0*/  STS.U16 [R15+UR4+0xa00], R73 ;  /* 0x000a00490f007988 */ /* 0x000fe80008000404 */
[----:B------:R-:W-:Y:S01]  /*15e0*/  STS.U16 [R15+UR4+0xe00], R75 ;  /* 0x000e004b0f007988 */ /* 0x000fe20008000404 */
[----:B------:R-:W-:-:S05]  /*15f0*/  VIADD R62, R62, 0xffffffff ;  /* 0xffffffff3e3e7836 */ /* 0x000fca0000000000 */
[----:B------:R-:W-:Y:S01]  /*1600*/  ISETP.NE.U32.AND P0, PT, R62, RZ, PT ;  /* 0x000000ff3e00720c */ /* 0x000fe20003f05070 */
[----:B------:R-:W-:Y:S01]  /*1610*/  UIADD3 UR5, UPT, UPT, UR5, -0x20, URZ ;  /* 0xffffffe005057890 */ /* 0x000fe2000fffe0ff */
[----:B------:R-:W-:-:S04]  /*1620*/  IMAD.WIDE R66, R65, 0x2, R66 ;  /* 0x0000000241427825 */ /* 0x000fc800078e0242 */
[----:B------:R-:W-:-:S04]  /*1630*/  IMAD.WIDE R48, R65, 0x2, R48 ;  /* 0x0000000241307825 */ /* 0x000fc800078e0230 */
[----:B------:R-:W-:-:S04]  /*1640*/  IMAD.WIDE R46, R65, 0x2, R46 ;  /* 0x00000002412e7825 */ /* 0x000fc800078e022e */
[----:B------:R-:W-:-:S04]  /*1650*/  IMAD.WIDE R44, R65, 0x2, R44 ;  /* 0x00000002412c7825 */ /* 0x000fc800078e022c */
[----:B------:R-:W-:-:S04]  /*1660*/  IMAD.WIDE R42, R65, 0x2, R42 ;  /* 0x00000002412a7825 */ /* 0x000fc800078e022a */
[----:B------:R-:W-:-:S04]  /*1670*/  IMAD.WIDE R40, R65, 0x2, R40 ;  /* 0x0000000241287825 */ /* 0x000fc800078e0228 */
[----:B------:R-:W-:-:S04]  /*1680*/  IMAD.WIDE R38, R65, 0x2, R38 ;  /* 0x0000000241267825 */ /* 0x000fc800078e0226 */
[----:B------:R-:W-:-:S04]  /*1690*/  IMAD.WIDE R36, R65, 0x2, R36 ;  /* 0x0000000241247825 */ /* 0x000fc800078e0224 */
[----:B------:R-:W-:Y:S01]  /*16a0*/  IMAD.WIDE R68, R61, 0x2, R68 ;  /* 0x000000023d447825 */ /* 0x000fe200078e0244 */
[----:B---3--:R-:W-:Y:S01]  /*16b0*/  STS.U16 [R15+UR4+0xc00], R76 ;  /* 0x000c004c0f007988 */ /* 0x008fe20008000404 */
[----:B------:R-:W-:Y:S06]  /*16c0*/  BAR.SYNC.DEFER_BLOCKING 0x0 ;  /* 0x0000000000007b1d */ /* 0x000fec0000010000 */
[----:B------:R-:W-:Y:S04]  /*16d0*/  LDSM.16.MT88.4 R32, [R51+0x1000] ;  /* 0x001000003320783b */ /* 0x000fe80000004200 */
[----:B------:R-:W0:Y:S04]  /*16e0*/  LDSM.16.M88.4 R16, [R50] ;  /* 0x000000003210783b */ /* 0x000e280000000200 */
[----:B------:R-:W1:Y:S01]  /*16f0*/  LDSM.16.M88.4 R20, [R50+0x800] ;  /* 0x000800003214783b */ /* 0x000e620000000200 */
[C---:B0-----:R-:W-:Y:S08]  /*1700*/  HMMA.16816.F32 R24, R32.reuse, R16, R24 ;  /* 0x000000102018723c */ /* 0x041ff00000001818 */
[----:B-1----:R-:W-:Y:S01]  /*1710*/  HMMA.16816.F32 R28, R32, R20, R28 ;  /* 0x00000014201c723c */ /* 0x002fe2000000181c */
[----:B------:R-:W0:Y:S11]  /*1720*/  LDSM.16.MT88.4 R32, [R51+0x1400] ;  /* 0x001400003320783b */ /* 0x000e360000004200 */
[C---:B0-----:R-:W-:Y:S08]  /*1730*/  HMMA.16816.F32 R24, R32.reuse, R18, R24 ;  /* 0x000000122018723c */ /* 0x041ff00000001818 */
[----:B------:R-:W-:Y:S01]  /*1740*/  HMMA.16816.F32 R28, R32, R22, R28 ;  /* 0x00000016201c723c */ /* 0x000fe2000000181c */
[----:B------:R-:W-:-:S04]  /*1750*/  NOP ;  /* 0x0000000000007918 */ /* 0x000fc80000000000 */
[----:B------:R-:W-:-:S15]  /*1760*/  @P0 BRA `(.L_x_1) ;  /* 0xfffffff800bc0947 */ /* 0x000fde000383ffff */
[----:B------:R-:W-:Y:S02]  /*1770*/  F2FP.F16.F32.PACK_AB R31, R31, R27 ;  /* 0x0000001b1f1f723e */ /* 0x000fe400000000ff */
[----:B------:R-:W-:Y:S02]  /*1780*/  F2FP.F16.F32.PACK_AB R30, R30, R26 ;  /* 0x0000001a1e1e723e */ /* 0x000fe400000000ff */
[----:B------:R-:W-:Y:S02]  /*1790*/  F2FP.F16.F32.PACK_AB R25, R29, R25 ;  /* 0x000000191d19723e */ /* 0x000fe400000000ff */
[----:B------:R-:W-:-:S07]  /*17a0*/  F2FP.F16.F32.PACK_AB R24, R28, R24 ;  /* 0x000000181c18723e */ /* 0x000fce00000000ff */
.L_x_0:
[----:B------:R-:W0:Y:S01]  /*17b0*/  S2R R15, SR_TID.X ;  /* 0x00000000000f7919 */ /* 0x000e220000002100 */
[----:B------:R-:W1:Y:S01]  /*17c0*/  S2UR UR5, SR_CgaCtaId ;  /* 0x00000000000579c3 */ /* 0x000e620000008800 */
[----:B------:R-:W-:Y:S01]  /*17d0*/  LOP3.LUT R4, R4, 0x60, RZ, 0xc0, !PT ;  /* 0x0000006004047812 */ /* 0x000fe200078ec0ff */
[----:B------:R-:W-:-:S06]  /*17e0*/  UMOV UR4, 0x400 ;  /* 0x0000040000047882 */ /* 0x000fcc0000000000 */
[----:B------:R-:W-:Y:S01]  /*17f0*/  BAR.SYNC.DEFER_BLOCKING 0x0 ;  /* 0x0000000000007b1d */ /* 0x000fe20000010000 */
[----:B------:R-:W-:-:S07]  /*1800*/  LOP3.LUT R4, R4, 0x300, R5, 0xf8, !PT ;  /* 0x0000030004047812 */ /* 0x000fce00078ef805 */
[----:B------:R-:W2:Y:S01]  /*1810*/  LDC R22, c[0x0][0x3b8] ;  /* 0x0000ee00ff167b82 */ /* 0x000ea20000000800 */
[----:B------:R-:W3:Y:S01]  /*1820*/  LDCU.128 UR8, c[0x0][0x390] ;  /* 0x00007200ff0877ac */ /* 0x000ee20008000c00 */
[----:B-1----:R-:W-:Y:S01]  /*1830*/  ULEA UR4, UR5, UR4, 0x18 ;  /* 0x0000000405047291 */ /* 0x002fe2000f8ec0ff */
[----:B------:R-:W1:Y:S01]  /*1840*/  LDCU UR5, c[0x0][0x3b4] ;  /* 0x00007680ff0577ac */ /* 0x000e620008000800 */
[----:B---3--:R-:W-:Y:S02]  /*1850*/  ISETP.GE.AND P0, PT, R14, UR10, PT ;  /* 0x0000000a0e007c0c */ /* 0x008fe4000bf06270 */
[----:B0-----:R-:W-:Y:S01]  /*1860*/  SHF.R.S32.HI R0, RZ, 0x7, R15 ;  /* 0x00000007ff007819 */ /* 0x001fe2000001140f */
[C---:B------:R-:W-:Y:S01]  /*1870*/  IMAD.SHL.U32 R2, R15.reuse, 0x80, RZ ;  /* 0x000000800f027824 */ /* 0x040fe200078e00ff */
[----:B------:R-:W-:Y:S01]  /*1880*/  ISETP.LT.AND P2, PT, R6, UR11, !P0 ;  /* 0x0000000b06007c0c */ /* 0x000fe2000c741270 */
[----:B------:R-:W-:Y:S01]  /*1890*/  IMAD.SHL.U32 R5, R15, 0x4, RZ ;  /* 0x000000040f057824 */ /* 0x000fe200078e00ff */
[----:B------:R-:W-:Y:S01]  /*18a0*/  SGXT R0, R0, 0x1 ;  /* 0x000000010000781a */ /* 0x000fe20000000200 */
[----:B--2---:R-:W-:Y:S01]  /*18b0*/  IMAD R16, R10, R22, RZ ;  /* 0x000000160a107224 */ /* 0x004fe200078e02ff */
[----:B------:R-:W-:-:S02]  /*18c0*/  LOP3.LUT R2, R2, 0xc00, RZ, 0xc0, !PT ;  /* 0x00000c0002027812 */ /* 0x000fc400078ec0ff */
[----:B------:R-:W-:Y:S02]  /*18d0*/  LOP3.LUT R0, R0, 0x840, RZ, 0xc0, !PT ;  /* 0x0000084000007812 */ /* 0x000fe400078ec0ff */
[----:B------:R-:W-:Y:S02]  /*18e0*/  LOP3.LUT R5, R2, 0xfc, R5, 0xf8, !PT ;  /* 0x000000fc02057812 */ /* 0x000fe400078ef805 */
[--C-:B------:R-:W-:Y:S02]  /*18f0*/  LOP3.LUT R3, R0, 0x1c, R15.reuse, 0xf8, !PT ;  /* 0x0000001c00037812 */ /* 0x100fe400078ef80f */
[----:B------:R-:W-:Y:S02]  /*1900*/  SHF.R.U32.HI R0, RZ, 0x1, R15 ;  /* 0x00000001ff007819 */ /* 0x000fe4000001160f */
[----:B------:R-:W-:Y:S02]  /*1910*/  LOP3.LUT R3, R3, R4, RZ, 0x3c, !PT ;  /* 0x0000000403037212 */ /* 0x000fe400078e3cff */
[----:B------:R-:W-:Y:S01]  /*1920*/  LOP3.LUT R15, R5, 0x60, R0, 0x78, !PT ;  /* 0x00000060050f7812 */ /* 0x000fe200078e7800 */
[----:B-1----:R-:W-:Y:S01]  /*1930*/  IMAD R0, R14, UR5, RZ ;  /* 0x000000050e007c24 */ /* 0x002fe2000f8e02ff */
[----:B------:R-:W-:Y:S01]  /*1940*/  LOP3.LUT R2, R3, 0x20, RZ, 0x3c, !PT ;  /* 0x0000002003027812 */ /* 0x000fe200078e3cff */
[----:B------:R-:W-:Y:S01]  /*1950*/  STS [R3+UR4], R24 ;  /* 0x0000001803007988 */ /* 0x000fe20008000804 */
[----:B------:R-:W-:Y:S01]  /*1960*/  IMAD R14, R6, R22, RZ ;  /* 0x00000016060e7224 */ /* 0x000fe200078e02ff */
[----:B------:R-:W-:-:S02]  /*1970*/  ISETP.LT.AND P5, PT, R8, UR11, !P0 ;  /* 0x0000000b08007c0c */ /* 0x000fc4000c7a1270 */
[----:B------:R-:W-:Y:S01]  /*1980*/  STS [R3+UR4+0x80], R25 ;  /* 0x0000801903007988 */ /* 0x000fe20008000804 */
[----:B------:R-:W-:-:S03]  /*1990*/  LEA R18, P1, R0, UR8, 0x1 ;  /* 0x0000000800127c11 */ /* 0x000fc6000f8208ff */
[----:B------:R-:W-:Y:S01]  /*19a0*/  STS [R2+UR4+0x400], R30 ;  /* 0x0004001e02007988 */ /* 0x000fe20008000804 */
[----:B------:R-:W-:Y:S01]  /*19b0*/  LEA.HI.X.SX32 R20, R0, UR9, 0x1, P1 ;  /* 0x0000000900147c11 */ /* 0x000fe200088f0eff */
[-C--:B------:R-:W-:Y:S01]  /*19c0*/  IMAD R0, R8, R22.reuse, RZ ;  /* 0x0000001608007224 */ /* 0x080fe200078e02ff */
[C---:B------:R-:W-:Y:S01]  /*19d0*/  ISETP.LT.AND P1, PT, R7.reuse, UR11, !P0 ;  /* 0x0000000b07007c0c */ /* 0x040fe2000c721270 */
[----:B------:R0:W-:Y:S01]  /*19e0*/  STS [R2+UR4+0x480], R31 ;  /* 0x0004801f02007988 */ /* 0x0001e20008000804 */
[----:B------:R-:W-:Y:S01]  /*19f0*/  IMAD R7, R7, R22, RZ ;  /* 0x0000001607077224 */ /* 0x000fe200078e02ff */
[----:B------:R-:W-:Y:S04]  /*1a00*/  BAR.SYNC.DEFER_BLOCKING 0x0 ;  /* 0x0000000000007b1d */ /* 0x000fe80000010000 */
[----:B------:R-:W-:-:S02]  /*1a10*/  LEA R4, P4, R7, R18, 0x1 ;  /* 0x0000001207047211 */ /* 0x000fc400078808ff */
[C---:B0-----:R-:W-:Y:S02]  /*1a20*/  LEA R2, P3, R14.reuse, R18, 0x1 ;  /* 0x000000120e027211 */ /* 0x041fe400078608ff */
[-C--:B------:R-:W-:Y:S02]  /*1a30*/  LEA.HI.X.SX32 R5, R7, R20.reuse, 0x1, P4 ;  /* 0x0000001407057211 */ /* 0x080fe400020f0eff */
[----:B------:R-:W-:Y:S02]  /*1a40*/  LEA.HI.X.SX32 R3, R14, R20, 0x1, P3 ;  /* 0x000000140e037211 */ /* 0x000fe400018f0eff */
[----:B------:R-:W-:Y:S01]  /*1a50*/  ISETP.LT.AND P3, PT, R11, UR11, !P0 ;  /* 0x0000000b0b007c0c */ /* 0x000fe2000c761270 */
[C---:B------:R-:W-:Y:S01]  /*1a60*/  IMAD R11, R22.reuse, 0x20, R14 ;  /* 0x00000020160b7824 */ /* 0x040fe200078e020e */
[C---:B------:R-:W-:Y:S01]  /*1a70*/  ISETP.LT.AND P4, PT, R9.reuse, UR11, !P0 ;  /* 0x0000000b09007c0c */ /* 0x040fe2000c781270 */
[----:B------:R-:W-:Y:S01]  /*1a80*/  IMAD R9, R9, R22, RZ ;  /* 0x0000001609097224 */ /* 0x000fe200078e02ff */
[----:B------:R-:W0:Y:S04]  /*1a90*/  LDS R17, [R15+UR4] ;  /* 0x000000040f117984 */ /* 0x000e280008000800 */
[----:B------:R-:W1:Y:S04]  /*1aa0*/  LDS R19, [R15+UR4+0x100] ;  /* 0x000100040f137984 */ /* 0x000e680008000800 */
[----:B------:R-:W2:Y:S04]  /*1ab0*/  LDS R21, [R15+UR4+0x200] ;  /* 0x000200040f157984 */ /* 0x000ea80008000800 */
[----:B------:R3:W4:Y:S02]  /*1ac0*/  LDS R23, [R15+UR4+0x300] ;  /* 0x000300040f177984 */ /* 0x0007240008000800 */
[----:B---3--:R-:W-:-:S02]  /*1ad0*/  IMAD R15, R22, 0x8, R11 ;  /* 0x00000008160f7824 */ /* 0x008fc400078e020b */
[----:B0-----:R0:W-:Y:S01]  /*1ae0*/  @P2 STG.E.U16 desc[UR6][R2.64], R17 ;  /* 0x0000001102002986 */ /* 0x0011e2000c101506 */
[----:B------:R-:W-:-:S03]  /*1af0*/  LEA R6, P2, R0, R18, 0x1 ;  /* 0x0000001200067211 */ /* 0x000fc600078408ff */
[----:B-1----:R1:W-:Y:S01]  /*1b00*/  @P1 STG.E.U16 desc[UR6][R4.64], R19 ;  /* 0x0000001304001986 */ /* 0x0023e2000c101506 */
[----:B------:R-:W-:Y:S01]  /*1b10*/  LEA.HI.X.SX32 R7, R0, R20, 0x1, P2 ;  /* 0x0000001400077211 */ /* 0x000fe200010f0eff */
[----:B------:R-:W-:Y:S01]  /*1b20*/  IMAD R0, R22, 0x8, R15 ;  /* 0x0000000816007824 */ /* 0x000fe200078e020f */
[-C--:B------:R-:W-:Y:S02]  /*1b30*/  LEA R8, P1, R11, R18.reuse, 0x1 ;  /* 0x000000120b087211 */ /* 0x080fe400078208ff */
[----:B------:R-:W-:Y:S01]  /*1b40*/  ISETP.LT.AND P2, PT, R12, UR11, !P0 ;  /* 0x0000000b0c007c0c */ /* 0x000fe2000c741270 */
[----:B--2---:R2:W-:Y:S01]  /*1b50*/  @P5 STG.E.U16 desc[UR6][R6.64], R21 ;  /* 0x0000001506005986 */ /* 0x0045e2000c101506 */
[----:B0-----:R-:W-:Y:S02]  /*1b60*/  LEA R2, P6, R9, R18, 0x1 ;  /* 0x0000001209027211 */ /* 0x001fe400078c08ff */
[----:B------:R-:W-:Y:S02]  /*1b70*/  PRMT R17, R17, 0x7632, R17 ;  /* 0x0000763211117816 */ /* 0x000fe40000000011 */
[----:B------:R-:W-:-:S02]  /*1b80*/  LEA.HI.X.SX32 R3, R9, R20, 0x1, P6 ;  /* 0x0000001409037211 */ /* 0x000fc400030f0eff */
[----:B------:R-:W-:Y:S02]  /*1b90*/  LEA.HI.X.SX32 R9, R11, R20, 0x1, P1 ;  /* 0x000000140b097211 */ /* 0x000fe400008f0eff */
[CC--:B-1----:R-:W-:Y:S01]  /*1ba0*/  LEA R4, P1, R0.reuse, R18.reuse, 0x1 ;  /* 0x0000001200047211 */ /* 0x0c2fe200078208ff */
[----:B----4-:R0:W-:Y:S01]  /*1bb0*/  @P4 STG.E.U16 desc[UR6][R2.64], R23 ;  /* 0x0000001702004986 */ /* 0x0101e2000c101506 */
[----:B------:R-:W-:Y:S02]  /*1bc0*/  LEA R14, P6, R15, R18, 0x1 ;  /* 0x000000120f0e7211 */ /* 0x000fe400078c08ff */
[----:B------:R-:W-:Y:S01]  /*1bd0*/  LEA.HI.X.SX32 R5, R0, R20, 0x1, P1 ;  /* 0x0000001400057211 */ /* 0x000fe200008f0eff */
[----:B------:R0:W-:Y:S01]  /*1be0*/  @P3 STG.E.U16 desc[UR6][R8.64], R17 ;  /* 0x0000001108003986 */ /* 0x0001e2000c101506 */
[----:B------:R-:W-:Y:S02]  /*1bf0*/  ISETP.LT.AND P1, PT, R13, UR11, !P0 ;  /* 0x0000000b0d007c0c */ /* 0x000fe4000c721270 */
[----:B------:R-:W-:-:S02]  /*1c00*/  ISETP.LT.AND P0, PT, R10, UR11, !P0 ;  /* 0x0000000b0a007c0c */ /* 0x000fc4000c701270 */
[----:B------:R-:W-:Y:S02]  /*1c10*/  LEA.HI.X.SX32 R15, R15, R20, 0x1, P6 ;  /* 0x000000140f0f7211 */ /* 0x000fe400030f0eff */
[----:B--2---:R-:W-:Y:S02]  /*1c20*/  PRMT R7, R19, 0x7632, R7 ;  /* 0x0000763213077816 */ /* 0x004fe40000000007 */
[----:B------:R-:W-:Y:S02]  /*1c30*/  PRMT R0, R21, 0x7632, R0 ;  /* 0x0000763215007816 */ /* 0x000fe40000000000 */
[C---:B------:R-:W-:Y:S01]  /*1c40*/  LEA R12, P6, R16.reuse, R18, 0x1 ;  /* 0x00000012100c7211 */ /* 0x040fe200078c08ff */
[----:B------:R0:W-:Y:S03]  /*1c50*/  @P2 STG.E.U16 desc[UR6][R14.64], R7 ;  /* 0x000000070e002986 */ /* 0x0001e6000c101506 */
[----:B------:R-:W-:Y:S01]  /*1c60*/  LEA.HI.X.SX32 R13, R16, R20, 0x1, P6 ;  /* 0x00000014100d7211 */ /* 0x000fe200030f0eff */
[----:B------:R0:W-:Y:S01]  /*1c70*/  @P1 STG.E.U16 desc[UR6][R4.64], R0 ;  /* 0x0000000004001986 */ /* 0x0001e2000c101506 */
[----:B------:R-:W-:Y:S07]  /*1c80*/  @!P0 EXIT ;  /* 0x000000000000894d */ /* 0x000fee0003800000 */
[----:B------:R-:W-:-:S05]  /*1c90*/  PRMT R6, R23, 0x7632, R6 ;  /* 0x0000763217067816 */ /* 0x000fca0000000006 */
[----:B------:R-:W-:Y:S01]  /*1ca0*/  STG.E.U16 desc[UR6][R12.64], R6 ;  /* 0x000000060c007986 */ /* 0x000fe2000c101506 */
[----:B------:R-:W-:Y:S05]  /*1cb0*/  EXIT ;  /* 0x000000000000794d */ /* 0x000fea0003800000 */
.L_x_2:
[----:B------:R-:W-:-:S00]  /*1cc0*/  BRA `(.L_x_2) ;  /* 0xfffffffc00fc7947 */ /* 0x000fc0000383ffff */
[----:B------:R-:W-:-:S00]  /*1cd0*/  NOP ;  /* 0x0000000000007918 */ /* 0x000fc00000000000 */
        /* <DEDUP_REMOVED lines=10> */
.L_x_3:


//--------------------- .nv.shared.matmul_kernel  --------------------------
	.section	.nv.shared.matmul_kernel,"aw",@nobits
	.sectionflags	@""
	.align	16
	.zero		1024


//--------------------- .nv.shared.reserved.0     --------------------------
	.section	.nv.shared.reserved.0,"aw",@nobits
	.weak		__nv_reservedSMEM_offset_0_alias
	.size		__nv_reservedSMEM_offset_0_alias, 0, 64
	.other		__nv_reservedSMEM_offset_0_alias,@"STO_CUDA_RESERVED_SHARED STV_DEFAULT"
__nv_reservedSMEM_offset_0_alias:
	.zero		0
	.zero		64


//--------------------- .nv.constant0.matmul_kernel --------------------------
	.section	.nv.constant0.matmul_kernel,"a",@progbits
	.sectionflags	@""
	.align	4
.nv.constant0.matmul_kernel:
	.zero		976


//--------------------- SYMBOLS --------------------------

	.type		.nv.reservedSmem.offset0,@object
	.size		.nv.reservedSmem.offset0,0x4
	.type		.nv.reservedSmem.cap,@object
	.size		.nv.reservedSmem.cap,0x4
